// auto-generated by cutlass_sweep.conv — config: {"arch": "sm_100", "cluster_m": 2, "cluster_n": 1, "conv_kind": "fprop", "dtype": "bf16", "ndim": 2, "tile_k": 64, "tile_m": 256, "tile_n": 128}
#include "cutlass/cutlass.h"
#include "cute/tensor.hpp"
#include "cutlass/kernel_hardware_info.hpp"
#include "cutlass/conv/convolution.h"
#include "cutlass/conv/dispatch_policy.hpp"
#include "cutlass/conv/collective/collective_builder.hpp"
#include "cutlass/conv/kernel/conv_universal.hpp"
#include "cutlass/conv/device/conv_universal_adapter.hpp"
#include "cutlass/epilogue/collective/collective_builder.hpp"

using namespace cute;
using Elem = cutlass::bfloat16_t;
using Acc  = float;
using LayoutAB = cutlass::layout::TensorNHWC;
using LayoutC  = cutlass::layout::TensorNHWC;
constexpr auto ConvOp = cutlass::conv::Operator::kFprop;
using TileShape    = Shape<_256, _128, Shape<_64>>;
using ClusterShape = Shape<_2, _1, _1>;

using CollectiveEpilogue = typename cutlass::epilogue::collective::CollectiveBuilder<
    cutlass::arch::Sm100, cutlass::arch::OpClassTensorOp,
    TileShape, ClusterShape,
    cutlass::epilogue::collective::EpilogueTileAuto,
    Acc, Acc,
    Elem, LayoutC, 128 / cutlass::sizeof_bits<Elem>::value,
    Elem, LayoutC, 128 / cutlass::sizeof_bits<Elem>::value,
    cutlass::epilogue::collective::EpilogueScheduleAuto
  >::CollectiveOp;

using CollectiveMainloop = typename cutlass::conv::collective::CollectiveBuilder<
    cutlass::arch::Sm100, cutlass::arch::OpClassTensorOp, ConvOp,
    Elem, LayoutAB, 128 / cutlass::sizeof_bits<Elem>::value,
    Elem, LayoutAB, 128 / cutlass::sizeof_bits<Elem>::value,
    Acc,
    TileShape, ClusterShape,
    cutlass::conv::collective::StageCountAutoCarveout<
        static_cast<int>(sizeof(typename CollectiveEpilogue::SharedStorage))>,
    cutlass::conv::collective::KernelScheduleAuto
  >::CollectiveOp;

using ProblemShape = cutlass::conv::ConvProblemShape<
    ConvOp, CollectiveMainloop::DispatchPolicy::NumSpatialDimensions>;
using ConvKernel = cutlass::conv::kernel::ConvUniversal<
    ProblemShape, CollectiveMainloop, CollectiveEpilogue>;
using Conv = cutlass::conv::device::ConvUniversalAdapter<ConvKernel>;

auto* _anchor = &cutlass::device_kernel<ConvKernel>;


// ===== COMPILED SASS (sm_100a) =====

	.target	sm_100a

	.elftype	@"ET_EXEC"


//--------------------- .note.nv.tkinfo           --------------------------
	.section	.note.nv.tkinfo,"",@"SHT_NOTE"
	.sectionflags	@"SHF_NOTE_NV_TKINFO"
	.tkinfo
        /*0018*/ 	.word	0x00000002
        /*0030*/ 	.string	""
        /*0030*/ 	.string	"ptxas"
        /*0030*/ 	.string	"Cuda compilation tools, release 13.0, V13.0.88"
        /*0030*/ 	.string	"Build cuda_13.0.r13.0/compiler.36424714_0"
        /*0030*/ 	.string	"-arch sm_100a -m 64 "



//--------------------- .note.nv.cuinfo           --------------------------
	.section	.note.nv.cuinfo,"",@"SHT_NOTE"
	.sectionflags	@"SHF_NOTE_NV_CUINFO"
        /*0018*/ 	.short	0x0002
        /*001a*/ 	.short	0x0064
        /*001c*/ 	.short	0x0082
	.zero		2


//--------------------- .nv.info                  --------------------------
	.section	.nv.info,"",@"SHT_CUDA_INFO"
	.align	4


	//----- nvinfo : EIATTR_REGCOUNT
	.align		4
        /*0000*/ 	.byte	0x04, 0x2f
        /*0002*/ 	.short	(.L_19 - .L_18)
	.align		4
.L_18:
        /*0004*/ 	.word	index@(_ZN7cutlass13device_kernelINS_4conv6kernel13ConvUniversalINS1_16ConvProblemShapeILNS1_8OperatorE0ELi2EEENS1_10collective14CollectiveConvINS1_47MainloopSm100TmaUmmaWarpSpecializedImplicitGemmILS5_0ELi8ELi2ELi1ELi2EN4cute5tupleIJNSA_1CILi2EEENSC_ILi1EEESE_EEEEENSB_IJNSC_ILi256EEENSC_ILi128EEENSB_IJNSC_ILi64EEEEEEEEENS_10bfloat16_tESM_NSA_8TiledMMAINSA_8MMA_AtomIJNSA_26SM100_MMA_F16BF16_2x1SM_SSISM_SM_fLi256ELi128ELNSA_4UMMA5MajorE0ELSR_0ELNSQ_7ScaleInE0ELSS_0EEEEEENSA_6LayoutINSB_IJSE_SE_SE_EEENSB_IJNSC_ILi0EEESX_SX_EEEEENSB_IJNSA_10UnderscoreES10_S10_EEEEENS7_6detail27Sm100ImplicitGemmTileTraitsINSA_25SM100_TMA_2SM_LOAD_IM2COLENSA_14ComposedLayoutINSA_7SwizzleILi3ELi4ELi3EEENSA_18smem_ptr_flag_bitsILi16EEENSV_INSB_IJNSC_ILi8EEESJ_EEENSB_IJSJ_SE_EEEEEEEvEENS14_INSA_18SM100_TMA_2SM_LOADES1F_vEEEENS_8epilogue10collective18CollectiveEpilogueINS1K_23Sm100TmaWarpSpecializedILi4ELi2ELi32ELb1ELb0EEEJNSB_IJSI_SI_SK_EEENSB_IJNSV_ISI_SE_EENSV_INSC_ILi32EEESE_EEEEESM_NSB_IJNSB_IJlllEEESE_SX_EEESM_S1V_NS1K_6fusion15FusionCallbacksIS1O_NS1W_17LinearCombinationISM_fSM_fLNS_15FloatRoundStyleE2EEES1P_S1T_JEEENSA_5SM1004TMEM4LOAD26SM100_TMEM_LOAD_32dp32b32xENSA_20SM90_TMA_LOAD_IM2COLENS16_INS17_ILi2ELi4ELi3EEES1A_NSV_INSB_IJS1B_S1R_EEENSB_IJS1R_SE_EEEEEEENSA_39AutoVectorizingCopyWithAssumedAlignmentILi128EEENSA_21SM90_TMA_STORE_IM2COLES2B_S2D_S2D_EEEvvEEEEvNT_6ParamsE)
        /*0008*/ 	.word	0x0000007e


	//----- nvinfo : EIATTR_FRAME_SIZE
	.align		4
.L_19:
        /*000c*/ 	.byte	0x04, 0x11
        /*000e*/ 	.short	(.L_21 - .L_20)
	.align		4
.L_20:
        /*0010*/ 	.word	index@($__internal_2_$__cuda_sm10x_tcgen05_guardrail_trap_unallocated_columns_being_dealloced)
        /*0014*/ 	.word	0x00000008


	//----- nvinfo : EIATTR_FRAME_SIZE
	.align		4
.L_21:
        /*0018*/ 	.byte	0x04, 0x11
        /*001a*/ 	.short	(.L_23 - .L_22)
	.align		4
.L_22:
        /*001c*/ 	.word	index@($__internal_1_$__cuda_sm10x_tcgen05_guardrail_trap_phase_invalid_during_alloc)
        /*0020*/ 	.word	0x00000008


	//----- nvinfo : EIATTR_FRAME_SIZE
	.align		4
.L_23:
        /*0024*/ 	.byte	0x04, 0x11
        /*0026*/ 	.short	(.L_25 - .L_24)
	.align		4
.L_24:
        /*0028*/ 	.word	index@($__internal_0_$__cuda_sm10x_tcgen05_guardrail_trap_col_being_dealloced_not_returned_by_alloc)
        /*002c*/ 	.word	0x00000008


	//----- nvinfo : EIATTR_FRAME_SIZE
	.align		4
.L_25:
        /*0030*/ 	.byte	0x04, 0x11
        /*0032*/ 	.short	(.L_27 - .L_26)
	.align		4
.L_26:
        /*0034*/ 	.word	index@(_ZN7cutlass13device_kernelINS_4conv6kernel13ConvUniversalINS1_16ConvProblemShapeILNS1_8OperatorE0ELi2EEENS1_10collective14CollectiveConvINS1_47MainloopSm100TmaUmmaWarpSpecializedImplicitGemmILS5_0ELi8ELi2ELi1ELi2EN4cute5tupleIJNSA_1CILi2EEENSC_ILi1EEESE_EEEEENSB_IJNSC_ILi256EEENSC_ILi128EEENSB_IJNSC_ILi64EEEEEEEEENS_10bfloat16_tESM_NSA_8TiledMMAINSA_8MMA_AtomIJNSA_26SM100_MMA_F16BF16_2x1SM_SSISM_SM_fLi256ELi128ELNSA_4UMMA5MajorE0ELSR_0ELNSQ_7ScaleInE0ELSS_0EEEEEENSA_6LayoutINSB_IJSE_SE_SE_EEENSB_IJNSC_ILi0EEESX_SX_EEEEENSB_IJNSA_10UnderscoreES10_S10_EEEEENS7_6detail27Sm100ImplicitGemmTileTraitsINSA_25SM100_TMA_2SM_LOAD_IM2COLENSA_14ComposedLayoutINSA_7SwizzleILi3ELi4ELi3EEENSA_18smem_ptr_flag_bitsILi16EEENSV_INSB_IJNSC_ILi8EEESJ_EEENSB_IJSJ_SE_EEEEEEEvEENS14_INSA_18SM100_TMA_2SM_LOADES1F_vEEEENS_8epilogue10collective18CollectiveEpilogueINS1K_23Sm100TmaWarpSpecializedILi4ELi2ELi32ELb1ELb0EEEJNSB_IJSI_SI_SK_EEENSB_IJNSV_ISI_SE_EENSV_INSC_ILi32EEESE_EEEEESM_NSB_IJNSB_IJlllEEESE_SX_EEESM_S1V_NS1K_6fusion15FusionCallbacksIS1O_NS1W_17LinearCombinationISM_fSM_fLNS_15FloatRoundStyleE2EEES1P_S1T_JEEENSA_5SM1004TMEM4LOAD26SM100_TMEM_LOAD_32dp32b32xENSA_20SM90_TMA_LOAD_IM2COLENS16_INS17_ILi2ELi4ELi3EEES1A_NSV_INSB_IJS1B_S1R_EEENSB_IJS1R_SE_EEEEEEENSA_39AutoVectorizingCopyWithAssumedAlignmentILi128EEENSA_21SM90_TMA_STORE_IM2COLES2B_S2D_S2D_EEEvvEEEEvNT_6ParamsE)
        /*0038*/ 	.word	0x00000008


	//----- nvinfo : EIATTR_MIN_STACK_SIZE
	.align		4
.L_27:
        /*003c*/ 	.byte	0x04, 0x12
        /*003e*/ 	.short	(.L_29 - .L_28)
	.align		4
.L_28:
        /*0040*/ 	.word	index@(_ZN7cutlass13device_kernelINS_4conv6kernel13ConvUniversalINS1_16ConvProblemShapeILNS1_8OperatorE0ELi2EEENS1_10collective14CollectiveConvINS1_47MainloopSm100TmaUmmaWarpSpecializedImplicitGemmILS5_0ELi8ELi2ELi1ELi2EN4cute5tupleIJNSA_1CILi2EEENSC_ILi1EEESE_EEEEENSB_IJNSC_ILi256EEENSC_ILi128EEENSB_IJNSC_ILi64EEEEEEEEENS_10bfloat16_tESM_NSA_8TiledMMAINSA_8MMA_AtomIJNSA_26SM100_MMA_F16BF16_2x1SM_SSISM_SM_fLi256ELi128ELNSA_4UMMA5MajorE0ELSR_0ELNSQ_7ScaleInE0ELSS_0EEEEEENSA_6LayoutINSB_IJSE_SE_SE_EEENSB_IJNSC_ILi0EEESX_SX_EEEEENSB_IJNSA_10UnderscoreES10_S10_EEEEENS7_6detail27Sm100ImplicitGemmTileTraitsINSA_25SM100_TMA_2SM_LOAD_IM2COLENSA_14ComposedLayoutINSA_7SwizzleILi3ELi4ELi3EEENSA_18smem_ptr_flag_bitsILi16EEENSV_INSB_IJNSC_ILi8EEESJ_EEENSB_IJSJ_SE_EEEEEEEvEENS14_INSA_18SM100_TMA_2SM_LOADES1F_vEEEENS_8epilogue10collective18CollectiveEpilogueINS1K_23Sm100TmaWarpSpecializedILi4ELi2ELi32ELb1ELb0EEEJNSB_IJSI_SI_SK_EEENSB_IJNSV_ISI_SE_EENSV_INSC_ILi32EEESE_EEEEESM_NSB_IJNSB_IJlllEEESE_SX_EEESM_S1V_NS1K_6fusion15FusionCallbacksIS1O_NS1W_17LinearCombinationISM_fSM_fLNS_15FloatRoundStyleE2EEES1P_S1T_JEEENSA_5SM1004TMEM4LOAD26SM100_TMEM_LOAD_32dp32b32xENSA_20SM90_TMA_LOAD_IM2COLENS16_INS17_ILi2ELi4ELi3EEES1A_NSV_INSB_IJS1B_S1R_EEENSB_IJS1R_SE_EEEEEEENSA_39AutoVectorizingCopyWithAssumedAlignmentILi128EEENSA_21SM90_TMA_STORE_IM2COLES2B_S2D_S2D_EEEvvEEEEvNT_6ParamsE)
        /*0044*/ 	.word	0x00000008
.L_29:


//--------------------- .nv.compat                --------------------------
	.section	.nv.compat,"",@"SHT_CUDA_COMPAT_INFO"
	.align	4
        /*0000*/ 	.byte	0x02, 0x09, 0x01, 0x00, 0x02, 0x02, 0x02, 0x00, 0x02, 0x05, 0x05, 0x00, 0x03, 0x07, 0x01, 0x01
        /*0010*/ 	.byte	0x02, 0x03, 0x01, 0x00, 0x02, 0x06, 0x01, 0x00, 0x04, 0x0b, 0x08, 0x00, 0x09, 0x00, 0x00, 0x00
        /*0020*/ 	.byte	0x00, 0x00, 0x00, 0x00


//--------------------- .nv.info._ZN7cutlass13device_kernelINS_4conv6kernel13ConvUniversalINS1_16ConvProblemShapeILNS1_8OperatorE0ELi2EEENS1_10collective14CollectiveConvINS1_47MainloopSm100TmaUmmaWarpSpecializedImplicitGemmILS5_0ELi8ELi2ELi1ELi2EN4cute5tupleIJNSA_1CILi2EEENSC_ILi1EEESE_EEEEENSB_IJNSC_ILi256EEENSC_ILi128EEENSB_IJNSC_ILi64EEEEEEEEENS_10bfloat16_tESM_NSA_8TiledMMAINSA_8MMA_AtomIJNSA_26SM100_MMA_F16BF16_2x1SM_SSISM_SM_fLi256ELi128ELNSA_4UMMA5MajorE0ELSR_0ELNSQ_7ScaleInE0ELSS_0EEEEEENSA_6LayoutINSB_IJSE_SE_SE_EEENSB_IJNSC_ILi0EEESX_SX_EEEEENSB_IJNSA_10UnderscoreES10_S10_EEEEENS7_6detail27Sm100ImplicitGemmTileTraitsINSA_25SM100_TMA_2SM_LOAD_IM2COLENSA_14ComposedLayoutINSA_7SwizzleILi3ELi4ELi3EEENSA_18smem_ptr_flag_bitsILi16EEENSV_INSB_IJNSC_ILi8EEESJ_EEENSB_IJSJ_SE_EEEEEEEvEENS14_INSA_18SM100_TMA_2SM_LOADES1F_vEEEENS_8epilogue10collective18CollectiveEpilogueINS1K_23Sm100TmaWarpSpecializedILi4ELi2ELi32ELb1ELb0EEEJNSB_IJSI_SI_SK_EEENSB_IJNSV_ISI_SE_EENSV_INSC_ILi32EEESE_EEEEESM_NSB_IJNSB_IJlllEEESE_SX_EEESM_S1V_NS1K_6fusion15FusionCallbacksIS1O_NS1W_17LinearCombinationISM_fSM_fLNS_15FloatRoundStyleE2EEES1P_S1T_JEEENSA_5SM1004TMEM4LOAD26SM100_TMEM_LOAD_32dp32b32xENSA_20SM90_TMA_LOAD_IM2COLENS16_INS17_ILi2ELi4ELi3EEES1A_NSV_INSB_IJS1B_S1R_EEENSB_IJS1R_SE_EEEEEEENSA_39AutoVectorizingCopyWithAssumedAlignmentILi128EEENSA_21SM90_TMA_STORE_IM2COLES2B_S2D_S2D_EEEvvEEEEvNT_6ParamsE --------------------------
	.section	.nv.info._ZN7cutlass13device_kernelINS_4conv6kernel13ConvUniversalINS1_16ConvProblemShapeILNS1_8OperatorE0ELi2EEENS1_10collective14CollectiveConvINS1_47MainloopSm100TmaUmmaWarpSpecializedImplicitGemmILS5_0ELi8ELi2ELi1ELi2EN4cute5tupleIJNSA_1CILi2EEENSC_ILi1EEESE_EEEEENSB_IJNSC_ILi256EEENSC_ILi128EEENSB_IJNSC_ILi64EEEEEEEEENS_10bfloat16_tESM_NSA_8TiledMMAINSA_8MMA_AtomIJNSA_26SM100_MMA_F16BF16_2x1SM_SSISM_SM_fLi256ELi128ELNSA_4UMMA5MajorE0ELSR_0ELNSQ_7ScaleInE0ELSS_0EEEEEENSA_6LayoutINSB_IJSE_SE_SE_EEENSB_IJNSC_ILi0EEESX_SX_EEEEENSB_IJNSA_10UnderscoreES10_S10_EEEEENS7_6detail27Sm100ImplicitGemmTileTraitsINSA_25SM100_TMA_2SM_LOAD_IM2COLENSA_14ComposedLayoutINSA_7SwizzleILi3ELi4ELi3EEENSA_18smem_ptr_flag_bitsILi16EEENSV_INSB_IJNSC_ILi8EEESJ_EEENSB_IJSJ_SE_EEEEEEEvEENS14_INSA_18SM100_TMA_2SM_LOADES1F_vEEEENS_8epilogue10collective18CollectiveEpilogueINS1K_23Sm100TmaWarpSpecializedILi4ELi2ELi32ELb1ELb0EEEJNSB_IJSI_SI_SK_EEENSB_IJNSV_ISI_SE_EENSV_INSC_ILi32EEESE_EEEEESM_NSB_IJNSB_IJlllEEESE_SX_EEESM_S1V_NS1K_6fusion15FusionCallbacksIS1O_NS1W_17LinearCombinationISM_fSM_fLNS_15FloatRoundStyleE2EEES1P_S1T_JEEENSA_5SM1004TMEM4LOAD26SM100_TMEM_LOAD_32dp32b32xENSA_20SM90_TMA_LOAD_IM2COLENS16_INS17_ILi2ELi4ELi3EEES1A_NSV_INSB_IJS1B_S1R_EEENSB_IJS1R_SE_EEEEEEENSA_39AutoVectorizingCopyWithAssumedAlignmentILi128EEENSA_21SM90_TMA_STORE_IM2COLES2B_S2D_S2D_EEEvvEEEEvNT_6ParamsE,"",@"SHT_CUDA_INFO"
	.sectionflags	@""
	.align	4


	//----- nvinfo : EIATTR_CUDA_API_VERSION
	.align		4
        /*0000*/ 	.byte	0x04, 0x37
        /*0002*/ 	.short	(.L_31 - .L_30)
.L_30:
        /*0004*/ 	.word	0x00000082


	//----- nvinfo : EIATTR_KPARAM_INFO
	.align		4
.L_31:
        /*0008*/ 	.byte	0x04, 0x17
        /*000a*/ 	.short	(.L_33 - .L_32)
.L_32:
        /*000c*/ 	.word	0x00000000
        /*0010*/ 	.short	0x0000
        /*0012*/ 	.short	0x0000
        /*0014*/ 	.byte	0x00, 0xf0, 0x01, 0x20


	//----- nvinfo : EIATTR_AT_ENTRY_FRAGMENTS
	.align		4
.L_33:
        /*0018*/ 	.byte	0x04, 0x4f
        /*001a*/ 	.short	(.L_35 - .L_34)


	//   ....[0]....
.L_34:
        /*001c*/ 	.word	0x00000007


	//----- nvinfo : EIATTR_RESERVED_SMEM_USED
	.align		4
.L_35:
        /*0020*/ 	.byte	0x01, 0x41
	.zero		2


	//----- nvinfo : EIATTR_SPARSE_MMA_MASK
	.align		4
        /*0024*/ 	.byte	0x03, 0x50
        /*0026*/ 	.short	0x0000


	//----- nvinfo : EIATTR_TCGEN05_2CTA_USED
	.align		4
        /*0028*/ 	.byte	0x01, 0x52
	.zero		2


	//----- nvinfo : EIATTR_MAXREG_COUNT
	.align		4
        /*002c*/ 	.byte	0x03, 0x1b
        /*002e*/ 	.short	0x00ff


	//----- nvinfo : EIATTR_NUM_BARRIERS
	.align		4
        /*0030*/ 	.byte	0x02, 0x4c
        /*0032*/ 	.byte	0x07
	.zero		1


	//----- nvinfo : EIATTR_EXTERNS
	.align		4
        /*0034*/ 	.byte	0x04, 0x0f
        /*0036*/ 	.short	(.L_37 - .L_36)


	//   ....[0]....
	.align		4
.L_36:
        /*0038*/ 	.word	index@(__assertfail)


	//----- nvinfo : EIATTR_MERCURY_ISA_VERSION
	.align		4
.L_37:
        /*003c*/ 	.byte	0x03, 0x5f
        /*003e*/ 	.short	0x0101


	//----- nvinfo : EIATTR_INT_WARP_WIDE_INSTR_OFFSETS
	.align		4
        /*0040*/ 	.byte	0x04, 0x31
        /*0042*/ 	.short	(.L_39 - .L_38)


	//   ....[0]....
.L_38:
        /*0044*/ 	.word	0x00000cd0


	//   ....[1]....
        /*0048*/ 	.word	0x00000d80


	//   ....[2]....
        /*004c*/ 	.word	0x000044b0


	//   ....[3]....
        /*0050*/ 	.word	0x000044d0


	//   ....[4]....
        /*0054*/ 	.word	0x00004500


	//   ....[5]....
        /*0058*/ 	.word	0x000051b0


	//   ....[6]....
        /*005c*/ 	.word	0x00005230


	//   ....[7]....
        /*0060*/ 	.word	0x000052f0


	//   ....[8]....
        /*0064*/ 	.word	0x000053b0


	//   ....[9]....
        /*0068*/ 	.word	0x00005470


	//   ....[10]....
        /*006c*/ 	.word	0x00005550


	//   ....[11]....
        /*0070*/ 	.word	0x00005610


	//   ....[12]....
        /*0074*/ 	.word	0x00005710


	//----- nvinfo : EIATTR_COOP_GROUP_MASK_REGIDS
	.align		4
.L_39:
        /*0078*/ 	.byte	0x04, 0x29
        /*007a*/ 	.short	(.L_41 - .L_40)


	//   ....[0]....
.L_40:
        /*007c*/ 	.word	0xffffffff


	//   ....[1]....
        /*0080*/ 	.word	0xffffffff


	//   ....[2]....
        /*0084*/ 	.word	0xffffffff


	//   ....[3]....
        /*0088*/ 	.word	0xffffffff


	//   ....[4]....
        /*008c*/ 	.word	0xffffffff


	//   ....[5]....
        /*0090*/ 	.word	0xffffffff


	//   ....[6]....
        /*0094*/ 	.word	0xffffffff


	//   ....[7]....
        /*0098*/ 	.word	0xffffffff


	//   ....[8]....
        /*009c*/ 	.word	0xffffffff


	//   ....[9]....
        /*00a0*/ 	.word	0xffffffff


	//   ....[10]....
        /*00a4*/ 	.word	0xffffffff


	//   ....[11]....
        /*00a8*/ 	.word	0xffffffff


	//   ....[12]....
        /*00ac*/ 	.word	0xffffffff


	//----- nvinfo : EIATTR_COOP_GROUP_INSTR_OFFSETS
	.align		4
.L_41:
        /*00b0*/ 	.byte	0x04, 0x28
        /*00b2*/ 	.short	(.L_43 - .L_42)


	//   ....[0]....
.L_42:
        /*00b4*/ 	.word	0x000000d0


	//   ....[1]....
        /*00b8*/ 	.word	0x00000540


	//   ....[2]....
        /*00bc*/ 	.word	0x00000760


	//   ....[3]....
        /*00c0*/ 	.word	0x00000900


	//   ....[4]....
        /*00c4*/ 	.word	0x00000a00


	//   ....[5]....
        /*00c8*/ 	.word	0x00000b50


	//   ....[6]....
        /*00cc*/ 	.word	0x00000df0


	//   ....[7]....
        /*00d0*/ 	.word	0x000024b0


	//   ....[8]....
        /*00d4*/ 	.word	0x00003380


	//   ....[9]....
        /*00d8*/ 	.word	0x00003850


	//   ....[10]....
        /*00dc*/ 	.word	0x00003880


	//   ....[11]....
        /*00e0*/ 	.word	0x000043d0


	//   ....[12]....
        /*00e4*/ 	.word	0x000045d0


	//----- nvinfo : EIATTR_VRC_CTA_INIT_COUNT
	.align		4
.L_43:
        /*00e8*/ 	.byte	0x02, 0x4a
        /*00ea*/ 	.byte	0x80
	.zero		1


	//----- nvinfo : EIATTR_SYSCALL_OFFSETS
	.align		4
        /*00ec*/ 	.byte	0x04, 0x46
        /*00ee*/ 	.short	(.L_45 - .L_44)


	//   ....[0]....
.L_44:
        /*00f0*/ 	.word	0x00006360


	//   ....[1]....
        /*00f4*/ 	.word	0x00006450


	//   ....[2]....
        /*00f8*/ 	.word	0x00006da0


	//   ....[3]....
        /*00fc*/ 	.word	0x00007a40


	//   ....[4]....
        /*0100*/ 	.word	0x000086b0


	//   ....[5]....
        /*0104*/ 	.word	0x00009310


	//----- nvinfo : EIATTR_MBARRIER_INSTR_OFFSETS
	.align		4
.L_45:
        /*0108*/ 	.byte	0x04, 0x39
        /*010a*/ 	.short	(.L_47 - .L_46)


	//   ....[0]....
.L_46:
        /*010c*/ 	.word	0x00000650
        /*0110*/ 	.word	0x000000ff
        /*0114*/ 	.word	0x00000000
        /*0118*/ 	.short	0x0100
        /*011a*/ 	.byte	0x04
	.zero		1


	//   ....[1]....
        /*011c*/ 	.word	0x00000660
        /*0120*/ 	.word	0x000000ff
        /*0124*/ 	.word	0x00000040
        /*0128*/ 	.short	0x0100
        /*012a*/ 	.byte	0x04
	.zero		1


	//   ....[2]....
        /*012c*/ 	.word	0x00000670
        /*0130*/ 	.word	0x000000ff
        /*0134*/ 	.word	0x00000008
        /*0138*/ 	.short	0x0100
        /*013a*/ 	.byte	0x04
	.zero		1


	//   ....[3]....
        /*013c*/ 	.word	0x00000680
        /*0140*/ 	.word	0x000000ff
        /*0144*/ 	.word	0x00000048
        /*0148*/ 	.short	0x0100
        /*014a*/ 	.byte	0x04
	.zero		1


	//   ....[4]....
        /*014c*/ 	.word	0x00000690
        /*0150*/ 	.word	0x000000ff
        /*0154*/ 	.word	0x00000010
        /*0158*/ 	.short	0x0100
        /*015a*/ 	.byte	0x04
	.zero		1


	//   ....[5]....
        /*015c*/ 	.word	0x000006a0
        /*0160*/ 	.word	0x000000ff
        /*0164*/ 	.word	0x00000050
        /*0168*/ 	.short	0x0100
        /*016a*/ 	.byte	0x04
	.zero		1


	//   ....[6]....
        /*016c*/ 	.word	0x000006b0
        /*0170*/ 	.word	0x000000ff
        /*0174*/ 	.word	0x00000018
        /*0178*/ 	.short	0x0100
        /*017a*/ 	.byte	0x04
	.zero		1


	//   ....[7]....
        /*017c*/ 	.word	0x000006c0
        /*0180*/ 	.word	0x000000ff
        /*0184*/ 	.word	0x00000058
        /*0188*/ 	.short	0x0100
        /*018a*/ 	.byte	0x04
	.zero		1


	//   ....[8]....
        /*018c*/ 	.word	0x000006d0
        /*0190*/ 	.word	0x000000ff
        /*0194*/ 	.word	0x00000020
        /*0198*/ 	.short	0x0100
        /*019a*/ 	.byte	0x04
	.zero		1


	//   ....[9]....
        /*019c*/ 	.word	0x000006e0
        /*01a0*/ 	.word	0x000000ff
        /*01a4*/ 	.word	0x00000060
        /*01a8*/ 	.short	0x0100
        /*01aa*/ 	.byte	0x04
	.zero		1


	//   ....[10]....
        /*01ac*/ 	.word	0x000006f0
        /*01b0*/ 	.word	0x000000ff
        /*01b4*/ 	.word	0x00000028
        /*01b8*/ 	.short	0x0100
        /*01ba*/ 	.byte	0x04
	.zero		1


	//   ....[11]....
        /*01bc*/ 	.word	0x00000700
        /*01c0*/ 	.word	0x000000ff
        /*01c4*/ 	.word	0x00000068
        /*01c8*/ 	.short	0x0100
        /*01ca*/ 	.byte	0x04
	.zero		1


	//   ....[12]....
        /*01cc*/ 	.word	0x00000710
        /*01d0*/ 	.word	0x000000ff
        /*01d4*/ 	.word	0x00000030
        /*01d8*/ 	.short	0x0100
        /*01da*/ 	.byte	0x04
	.zero		1


	//   ....[13]....
        /*01dc*/ 	.word	0x00000720
        /*01e0*/ 	.word	0x000000ff
        /*01e4*/ 	.word	0x00000070
        /*01e8*/ 	.short	0x0100
        /*01ea*/ 	.byte	0x04
	.zero		1


	//   ....[14]....
        /*01ec*/ 	.word	0x00000730
        /*01f0*/ 	.word	0x000000ff
        /*01f4*/ 	.word	0x00000038
        /*01f8*/ 	.short	0x0100
        /*01fa*/ 	.byte	0x04
	.zero		1


	//   ....[15]....
        /*01fc*/ 	.word	0x00000740
        /*0200*/ 	.word	0x000000ff
        /*0204*/ 	.word	0x00000078
        /*0208*/ 	.short	0x0100
        /*020a*/ 	.byte	0x04
	.zero		1


	//   ....[16]....
        /*020c*/ 	.word	0x00000870
        /*0210*/ 	.word	0x000000ff
        /*0214*/ 	.word	0x00000080
        /*0218*/ 	.short	0x0100
        /*021a*/ 	.byte	0x04
	.zero		1


	//   ....[17]....
        /*021c*/ 	.word	0x00000880
        /*0220*/ 	.word	0x000000ff
        /*0224*/ 	.word	0x000000a0
        /*0228*/ 	.short	0x0100
        /*022a*/ 	.byte	0x04
	.zero		1


	//   ....[18]....
        /*022c*/ 	.word	0x00000890
        /*0230*/ 	.word	0x000000ff
        /*0234*/ 	.word	0x00000088
        /*0238*/ 	.short	0x0100
        /*023a*/ 	.byte	0x04
	.zero		1


	//   ....[19]....
        /*023c*/ 	.word	0x000008a0
        /*0240*/ 	.word	0x000000ff
        /*0244*/ 	.word	0x000000a8
        /*0248*/ 	.short	0x0100
        /*024a*/ 	.byte	0x04
	.zero		1


	//   ....[20]....
        /*024c*/ 	.word	0x000008b0
        /*0250*/ 	.word	0x000000ff
        /*0254*/ 	.word	0x00000090
        /*0258*/ 	.short	0x0100
        /*025a*/ 	.byte	0x04
	.zero		1


	//   ....[21]....
        /*025c*/ 	.word	0x000008c0
        /*0260*/ 	.word	0x000000ff
        /*0264*/ 	.word	0x000000b0
        /*0268*/ 	.short	0x0100
        /*026a*/ 	.byte	0x04
	.zero		1


	//   ....[22]....
        /*026c*/ 	.word	0x000008d0
        /*0270*/ 	.word	0x000000ff
        /*0274*/ 	.word	0x00000098
        /*0278*/ 	.short	0x0100
        /*027a*/ 	.byte	0x04
	.zero		1


	//   ....[23]....
        /*027c*/ 	.word	0x000008e0
        /*0280*/ 	.word	0x000000ff
        /*0284*/ 	.word	0x000000b8
        /*0288*/ 	.short	0x0100
        /*028a*/ 	.byte	0x04
	.zero		1


	//   ....[24]....
        /*028c*/ 	.word	0x000009d0
        /*0290*/ 	.word	0x000000ff
        /*0294*/ 	.word	0x000000c0
        /*0298*/ 	.short	0x0100
        /*029a*/ 	.byte	0x04
	.zero		1


	//   ....[25]....
        /*029c*/ 	.word	0x000009e0
        /*02a0*/ 	.word	0x000000ff
        /*02a4*/ 	.word	0x000000c8
        /*02a8*/ 	.short	0x0100
        /*02aa*/ 	.byte	0x04
	.zero		1


	//   ....[26]....
        /*02ac*/ 	.word	0x00000b20
        /*02b0*/ 	.word	0x000000ff
        /*02b4*/ 	.word	0x000000d0
        /*02b8*/ 	.short	0x0100
        /*02ba*/ 	.byte	0x06
	.zero		1


	//   ....[27]....
        /*02bc*/ 	.word	0x00000b30
        /*02c0*/ 	.word	0x000000ff
        /*02c4*/ 	.word	0x000000d8
        /*02c8*/ 	.short	0x0100
        /*02ca*/ 	.byte	0x06
	.zero		1


	//   ....[28]....
        /*02cc*/ 	.word	0x00000c70
        /*02d0*/ 	.word	0x000000ff
        /*02d4*/ 	.word	0x000000e0
        /*02d8*/ 	.short	0x0100
        /*02da*/ 	.byte	0x04
	.zero		1


	//   ....[29]....
        /*02dc*/ 	.word	0x00000c80
        /*02e0*/ 	.word	0x000000ff
        /*02e4*/ 	.word	0x000000f0
        /*02e8*/ 	.short	0x0100
        /*02ea*/ 	.byte	0x04
	.zero		1


	//   ....[30]....
        /*02ec*/ 	.word	0x00000c90
        /*02f0*/ 	.word	0x000000ff
        /*02f4*/ 	.word	0x000000e8
        /*02f8*/ 	.short	0x0100
        /*02fa*/ 	.byte	0x04
	.zero		1


	//   ....[31]....
        /*02fc*/ 	.word	0x00000ca0
        /*0300*/ 	.word	0x000000ff
        /*0304*/ 	.word	0x000000f8
        /*0308*/ 	.short	0x0100
        /*030a*/ 	.byte	0x04
	.zero		1


	//   ....[32]....
        /*030c*/ 	.word	0x00000da0
        /*0310*/ 	.word	0x000000ff
        /*0314*/ 	.word	0x00000100
        /*0318*/ 	.short	0x0100
        /*031a*/ 	.byte	0x06
	.zero		1


	//   ....[33]....
        /*031c*/ 	.word	0x000018e0
        /*0320*/ 	.word	0x000000ff
        /*0324*/ 	.word	0x00000040
        /*0328*/ 	.short	0x010a
        /*032a*/ 	.byte	0x04
	.zero		1


	//   ....[34]....
        /*032c*/ 	.word	0x00001b60
        /*0330*/ 	.word	0x000000ff
        /*0334*/ 	.word	0x00000040
        /*0338*/ 	.short	0x010a
        /*033a*/ 	.byte	0x09
	.zero		1


	//   ....[35]....
        /*033c*/ 	.word	0x00001d10
        /*0340*/ 	.word	0x000000ff
        /*0344*/ 	.word	0x00000040
        /*0348*/ 	.short	0x010a
        /*034a*/ 	.byte	0x07
	.zero		1


	//   ....[36]....
        /*034c*/ 	.word	0x00001ee0
        /*0350*/ 	.word	0x000000ff
        /*0354*/ 	.word	0x000000c8
        /*0358*/ 	.short	0x0101
        /*035a*/ 	.byte	0x19
	.zero		1


	//   ....[37]....
        /*035c*/ 	.word	0x00001f10
        /*0360*/ 	.word	0x000000ff
        /*0364*/ 	.word	0x00000040
        /*0368*/ 	.short	0x010a
        /*036a*/ 	.byte	0x04
	.zero		1


	//   ....[38]....
        /*036c*/ 	.word	0x00002130
        /*0370*/ 	.word	0x000000ff
        /*0374*/ 	.word	0x00000040
        /*0378*/ 	.short	0x010a
        /*037a*/ 	.byte	0x09
	.zero		1


	//   ....[39]....
        /*037c*/ 	.word	0x000022e0
        /*0380*/ 	.word	0x000000ff
        /*0384*/ 	.word	0x00000040
        /*0388*/ 	.short	0x010a
        /*038a*/ 	.byte	0x07
	.zero		1


	//   ....[40]....
        /*038c*/ 	.word	0x000024c0
        /*0390*/ 	.word	0x000000ff
        /*0394*/ 	.word	0x000000d0
        /*0398*/ 	.short	0x010a
        /*039a*/ 	.byte	0x19
	.zero		1


	//   ....[41]....
        /*039c*/ 	.word	0x00002580
        /*03a0*/ 	.word	0x000000ff
        /*03a4*/ 	.word	0x00000000
        /*03a8*/ 	.short	0x0101
        /*03aa*/ 	.byte	0x04
	.zero		1


	//   ....[42]....
        /*03ac*/ 	.word	0x00002b80
        /*03b0*/ 	.word	0x000000ff
        /*03b4*/ 	.word	0x00000000
        /*03b8*/ 	.short	0x010a
        /*03ba*/ 	.byte	0x04
	.zero		1


	//   ....[43]....
        /*03bc*/ 	.word	0x00002c20
        /*03c0*/ 	.word	0x000000ff
        /*03c4*/ 	.word	0x00000000
        /*03c8*/ 	.short	0x010a
        /*03ca*/ 	.byte	0x05
	.zero		1


	//   ....[44]....
        /*03cc*/ 	.word	0x00002cc0
        /*03d0*/ 	.word	0x000000ff
        /*03d4*/ 	.word	0x00000000
        /*03d8*/ 	.short	0x010a
        /*03da*/ 	.byte	0x05
	.zero		1


	//   ....[45]....
        /*03dc*/ 	.word	0x00002d60
        /*03e0*/ 	.word	0x000000ff
        /*03e4*/ 	.word	0x00000000
        /*03e8*/ 	.short	0x010a
        /*03ea*/ 	.byte	0x05
	.zero		1


	//   ....[46]....
        /*03ec*/ 	.word	0x00002e00
        /*03f0*/ 	.word	0x000000ff
        /*03f4*/ 	.word	0x00000000
        /*03f8*/ 	.short	0x010a
        /*03fa*/ 	.byte	0x05
	.zero		1


	//   ....[47]....
        /*03fc*/ 	.word	0x00002ea0
        /*0400*/ 	.word	0x000000ff
        /*0404*/ 	.word	0x00000000
        /*0408*/ 	.short	0x010a
        /*040a*/ 	.byte	0x05
	.zero		1


	//   ....[48]....
        /*040c*/ 	.word	0x00002f40
        /*0410*/ 	.word	0x000000ff
        /*0414*/ 	.word	0x00000000
        /*0418*/ 	.short	0x010a
        /*041a*/ 	.byte	0x05
	.zero		1


	//   ....[49]....
        /*041c*/ 	.word	0x00002ff0
        /*0420*/ 	.word	0x00000000
        /*0424*/ 	.word	0x00000000
        /*0428*/ 	.short	0x010a
        /*042a*/ 	.byte	0xff
	.zero		1


	//   ....[50]....
        /*042c*/ 	.word	0x00003140
        /*0430*/ 	.word	0x000000ff
        /*0434*/ 	.word	0x000000d8
        /*0438*/ 	.short	0x010a
        /*043a*/ 	.byte	0x04
	.zero		1


	//   ....[51]....
        /*043c*/ 	.word	0x000031e0
        /*0440*/ 	.word	0x000000ff
        /*0444*/ 	.word	0x000000d0
        /*0448*/ 	.short	0x010a
        /*044a*/ 	.byte	0x04
	.zero		1


	//   ....[52]....
        /*044c*/ 	.word	0x00003280
        /*0450*/ 	.word	0x000000ff
        /*0454*/ 	.word	0x00000000
        /*0458*/ 	.short	0x0101
        /*045a*/ 	.byte	0x05
	.zero		1


	//   ....[53]....
        /*045c*/ 	.word	0x000032c0
        /*0460*/ 	.word	0x000000ff
        /*0464*/ 	.word	0x000000d8
        /*0468*/ 	.short	0x0106
        /*046a*/ 	.byte	0x04
	.zero		1


	//   ....[54]....
        /*046c*/ 	.word	0x00003300
        /*0470*/ 	.word	0x00000000
        /*0474*/ 	.word	0x000000d8
        /*0478*/ 	.short	0x010a
        /*047a*/ 	.byte	0xff
	.zero		1


	//   ....[55]....
        /*047c*/ 	.word	0x00003550
        /*0480*/ 	.word	0x000000ff
        /*0484*/ 	.word	0x00000008
        /*0488*/ 	.short	0x010a
        /*048a*/ 	.byte	0x05
	.zero		1


	//   ....[56]....
        /*048c*/ 	.word	0x00003570
        /*0490*/ 	.word	0x000000ff
        /*0494*/ 	.word	0x00000008
        /*0498*/ 	.short	0x010a
        /*049a*/ 	.byte	0x05
	.zero		1


	//   ....[57]....
        /*049c*/ 	.word	0x00003700
        /*04a0*/ 	.word	0x000000ff
        /*04a4*/ 	.word	0x00000008
        /*04a8*/ 	.short	0x010a
        /*04aa*/ 	.byte	0x05
	.zero		1


	//   ....[58]....
        /*04ac*/ 	.word	0x00003720
        /*04b0*/ 	.word	0x000000ff
        /*04b4*/ 	.word	0x00000008
        /*04b8*/ 	.short	0x010a
        /*04ba*/ 	.byte	0x05
	.zero		1


	//   ....[59]....
        /*04bc*/ 	.word	0x000037e0
        /*04c0*/ 	.word	0x000000ff
        /*04c4*/ 	.word	0x00000000
        /*04c8*/ 	.short	0x0101
        /*04ca*/ 	.byte	0x04
	.zero		1


	//   ....[60]....
        /*04cc*/ 	.word	0x00003b70
        /*04d0*/ 	.word	0x000000ff
        /*04d4*/ 	.word	0x000000d0
        /*04d8*/ 	.short	0x010a
        /*04da*/ 	.byte	0x14
	.zero		1


	//   ....[61]....
        /*04dc*/ 	.word	0x00003c10
        /*04e0*/ 	.word	0x000000ff
        /*04e4*/ 	.word	0x00000000
        /*04e8*/ 	.short	0x0101
        /*04ea*/ 	.byte	0x22
	.zero		1


	//   ....[62]....
        /*04ec*/ 	.word	0x00003c50
        /*04f0*/ 	.word	0x000000ff
        /*04f4*/ 	.word	0x000000f0
        /*04f8*/ 	.short	0x010a
        /*04fa*/ 	.byte	0x19
	.zero		1


	//   ....[63]....
        /*04fc*/ 	.word	0x00003cf0
        /*0500*/ 	.word	0x000000ff
        /*0504*/ 	.word	0x00000000
        /*0508*/ 	.short	0x010a
        /*050a*/ 	.byte	0x04
	.zero		1


	//   ....[64]....
        /*050c*/ 	.word	0x00003d40
        /*0510*/ 	.word	0x000000ff
        /*0514*/ 	.word	0x00000000
        /*0518*/ 	.short	0x010a
        /*051a*/ 	.byte	0x12
	.zero		1


	//   ....[65]....
        /*051c*/ 	.word	0x00003e90
        /*0520*/ 	.word	0x000000ff
        /*0524*/ 	.word	0x00000000
        /*0528*/ 	.short	0x010a
        /*052a*/ 	.byte	0x05
	.zero		1


	//   ....[66]....
        /*052c*/ 	.word	0x000041c0
        /*0530*/ 	.word	0x000000ff
        /*0534*/ 	.word	0x00000000
        /*0538*/ 	.short	0x010a
        /*053a*/ 	.byte	0x04
	.zero		1


	//   ....[67]....
        /*053c*/ 	.word	0x00004260
        /*0540*/ 	.word	0x00000000
        /*0544*/ 	.word	0x00000000
        /*0548*/ 	.short	0x010a
        /*054a*/ 	.byte	0xff
	.zero		1


	//   ....[68]....
        /*054c*/ 	.word	0x000042a0
        /*0550*/ 	.word	0x00000000
        /*0554*/ 	.word	0x00000000
        /*0558*/ 	.short	0x010a
        /*055a*/ 	.byte	0xff
	.zero		1


	//   ....[69]....
        /*055c*/ 	.word	0x00004310
        /*0560*/ 	.word	0x000000ff
        /*0564*/ 	.word	0x00000000
        /*0568*/ 	.short	0x0101
        /*056a*/ 	.byte	0x04
	.zero		1


	//   ....[70]....
        /*056c*/ 	.word	0x00004350
        /*0570*/ 	.word	0x000000ff
        /*0574*/ 	.word	0x00000100
        /*0578*/ 	.short	0x010a
        /*057a*/ 	.byte	0x14
	.zero		1


	//   ....[71]....
        /*057c*/ 	.word	0x000043c0
        /*0580*/ 	.word	0x000000ff
        /*0584*/ 	.word	0x00000000
        /*0588*/ 	.short	0x0101
        /*058a*/ 	.byte	0x04
	.zero		1


	//   ....[72]....
        /*058c*/ 	.word	0x00004900
        /*0590*/ 	.word	0x000000ff
        /*0594*/ 	.word	0x000000d0
        /*0598*/ 	.short	0x010a
        /*059a*/ 	.byte	0x1f
	.zero		1


	//   ....[73]....
        /*059c*/ 	.word	0x000049a0
        /*05a0*/ 	.word	0x000000ff
        /*05a4*/ 	.word	0x00000000
        /*05a8*/ 	.short	0x0101
        /*05aa*/ 	.byte	0x31
	.zero		1


	//   ....[74]....
        /*05ac*/ 	.word	0x00004ef0
        /*05b0*/ 	.word	0x000000ff
        /*05b4*/ 	.word	0x000000c8
        /*05b8*/ 	.short	0x010a
        /*05ba*/ 	.byte	0x1f
	.zero		1


	//   ....[75]....
        /*05bc*/ 	.word	0x00005090
        /*05c0*/ 	.word	0x000000ff
        /*05c4*/ 	.word	0x000000a0
        /*05c8*/ 	.short	0x010a
        /*05ca*/ 	.byte	0x1f
	.zero		1


	//   ....[76]....
        /*05cc*/ 	.word	0x000052b0
        /*05d0*/ 	.word	0x000000ff
        /*05d4*/ 	.word	0x00000080
        /*05d8*/ 	.short	0x010b
        /*05da*/ 	.byte	0x1f
	.zero		1


	//   ....[77]....
        /*05dc*/ 	.word	0x000052c0
        /*05e0*/ 	.word	0x000000ff
        /*05e4*/ 	.word	0x00000000
        /*05e8*/ 	.short	0x0101
        /*05ea*/ 	.byte	0x37
	.zero		1


	//   ....[78]....
        /*05ec*/ 	.word	0x000052d0
        /*05f0*/ 	.word	0x000000ff
        /*05f4*/ 	.word	0x000000a8
        /*05f8*/ 	.short	0x010a
        /*05fa*/ 	.byte	0x1f
	.zero		1


	//   ....[79]....
        /*05fc*/ 	.word	0x00005430
        /*0600*/ 	.word	0x000000ff
        /*0604*/ 	.word	0x00000088
        /*0608*/ 	.short	0x010b
        /*060a*/ 	.byte	0x1f
	.zero		1


	//   ....[80]....
        /*060c*/ 	.word	0x00005440
        /*0610*/ 	.word	0x000000ff
        /*0614*/ 	.word	0x00000000
        /*0618*/ 	.short	0x0101
        /*061a*/ 	.byte	0x36
	.zero		1


	//   ....[81]....
        /*061c*/ 	.word	0x00005450
        /*0620*/ 	.word	0x000000ff
        /*0624*/ 	.word	0x000000b0
        /*0628*/ 	.short	0x010a
        /*062a*/ 	.byte	0x1f
	.zero		1


	//   ....[82]....
        /*062c*/ 	.word	0x000055d0
        /*0630*/ 	.word	0x000000ff
        /*0634*/ 	.word	0x00000090
        /*0638*/ 	.short	0x010b
        /*063a*/ 	.byte	0x1f
	.zero		1


	//   ....[83]....
        /*063c*/ 	.word	0x000055e0
        /*0640*/ 	.word	0x000000ff
        /*0644*/ 	.word	0x00000000
        /*0648*/ 	.short	0x0101
        /*064a*/ 	.byte	0x35
	.zero		1


	//   ....[84]....
        /*064c*/ 	.word	0x000055f0
        /*0650*/ 	.word	0x000000ff
        /*0654*/ 	.word	0x000000b8
        /*0658*/ 	.short	0x010a
        /*065a*/ 	.byte	0x1f
	.zero		1


	//   ....[85]....
        /*065c*/ 	.word	0x000057c0
        /*0660*/ 	.word	0x000000ff
        /*0664*/ 	.word	0x00000098
        /*0668*/ 	.short	0x010b
        /*066a*/ 	.byte	0x1f
	.zero		1


	//   ....[86]....
        /*066c*/ 	.word	0x000057d0
        /*0670*/ 	.word	0x000000ff
        /*0674*/ 	.word	0x00000000
        /*0678*/ 	.short	0x0101
        /*067a*/ 	.byte	0x32
	.zero		1


	//   ....[87]....
        /*067c*/ 	.word	0x00005800
        /*0680*/ 	.word	0x000000ff
        /*0684*/ 	.word	0x000000a0
        /*0688*/ 	.short	0x010a
        /*068a*/ 	.byte	0x1f
	.zero		1


	//   ....[88]....
        /*068c*/ 	.word	0x00005820
        /*0690*/ 	.word	0x000000ff
        /*0694*/ 	.word	0x000000a8
        /*0698*/ 	.short	0x010a
        /*069a*/ 	.byte	0x1f
	.zero		1


	//   ....[89]....
        /*069c*/ 	.word	0x00005840
        /*06a0*/ 	.word	0x000000ff
        /*06a4*/ 	.word	0x000000b0
        /*06a8*/ 	.short	0x010a
        /*06aa*/ 	.byte	0x1f
	.zero		1


	//   ....[90]....
        /*06ac*/ 	.word	0x00005880
        /*06b0*/ 	.word	0x00000000
        /*06b4*/ 	.word	0x000000b8
        /*06b8*/ 	.short	0x010a
        /*06ba*/ 	.byte	0xff
	.zero		1


	//   ....[91]....
        /*06bc*/ 	.word	0x00005c00
        /*06c0*/ 	.word	0x000000ff
        /*06c4*/ 	.word	0x000000d0
        /*06c8*/ 	.short	0x010a
        /*06ca*/ 	.byte	0x31
	.zero		1


	//   ....[92]....
        /*06cc*/ 	.word	0x00005cd0
        /*06d0*/ 	.word	0x000000ff
        /*06d4*/ 	.word	0x00000000
        /*06d8*/ 	.short	0x0101
        /*06da*/ 	.byte	0x04
	.zero		1


	//   ....[93]....
        /*06dc*/ 	.word	0x00006940
        /*06e0*/ 	.word	0x000000ff
        /*06e4*/ 	.word	0x00000080
        /*06e8*/ 	.short	0x010a
        /*06ea*/ 	.byte	0x31
	.zero		1


	//   ....[94]....
        /*06ec*/ 	.word	0x000069d0
        /*06f0*/ 	.word	0x00000069
        /*06f4*/ 	.word	0x000000e0
        /*06f8*/ 	.short	0x010a
        /*06fa*/ 	.byte	0xff
	.zero		1


	//   ....[95]....
        /*06fc*/ 	.word	0x00006b90
        /*0700*/ 	.word	0x000000ff
        /*0704*/ 	.word	0x00000080
        /*0708*/ 	.short	0x010a
        /*070a*/ 	.byte	0x31
	.zero		1


	//   ....[96]....
        /*070c*/ 	.word	0x00006c80
        /*0710*/ 	.word	0x00000069
        /*0714*/ 	.word	0x000000e0
        /*0718*/ 	.short	0x010a
        /*071a*/ 	.byte	0xff
	.zero		1


	//   ....[97]....
        /*071c*/ 	.word	0x00007770
        /*0720*/ 	.word	0x00000000
        /*0724*/ 	.word	0x00000000
        /*0728*/ 	.short	0x0101
        /*072a*/ 	.byte	0xff
	.zero		1


	//   ....[98]....
        /*072c*/ 	.word	0x00007780
        /*0730*/ 	.word	0x00000003
        /*0734*/ 	.word	0x00000080
        /*0738*/ 	.short	0x010a
        /*073a*/ 	.byte	0xff
	.zero		1


	//   ....[99]....
        /*073c*/ 	.word	0x00007860
        /*0740*/ 	.word	0x00000003
        /*0744*/ 	.word	0x00000080
        /*0748*/ 	.short	0x010a
        /*074a*/ 	.byte	0xff
	.zero		1


	//   ....[100]....
        /*074c*/ 	.word	0x000083e0
        /*0750*/ 	.word	0x00000070
        /*0754*/ 	.word	0x00000000
        /*0758*/ 	.short	0x0101
        /*075a*/ 	.byte	0xff
	.zero		1


	//   ....[101]....
        /*075c*/ 	.word	0x00008400
        /*0760*/ 	.word	0x00000046
        /*0764*/ 	.word	0x00000080
        /*0768*/ 	.short	0x010a
        /*076a*/ 	.byte	0xff
	.zero		1


	//   ....[102]....
        /*076c*/ 	.word	0x000084d0
        /*0770*/ 	.word	0x00000046
        /*0774*/ 	.word	0x00000080
        /*0778*/ 	.short	0x010a
        /*077a*/ 	.byte	0xff
	.zero		1


	//   ....[103]....
        /*077c*/ 	.word	0x00009040
        /*0780*/ 	.word	0x00000046
        /*0784*/ 	.word	0x00000000
        /*0788*/ 	.short	0x0101
        /*078a*/ 	.byte	0xff
	.zero		1


	//   ....[104]....
        /*078c*/ 	.word	0x00009060
        /*0790*/ 	.word	0x00000045
        /*0794*/ 	.word	0x00000080
        /*0798*/ 	.short	0x010a
        /*079a*/ 	.byte	0xff
	.zero		1


	//   ....[105]....
        /*079c*/ 	.word	0x00009130
        /*07a0*/ 	.word	0x00000045
        /*07a4*/ 	.word	0x00000080
        /*07a8*/ 	.short	0x010a
        /*07aa*/ 	.byte	0xff
	.zero		1


	//   ....[106]....
        /*07ac*/ 	.word	0x00009520
        /*07b0*/ 	.word	0x00000069
        /*07b4*/ 	.word	0x00000000
        /*07b8*/ 	.short	0x0101
        /*07ba*/ 	.byte	0xff
	.zero		1


	//   ....[107]....
        /*07bc*/ 	.word	0x00009cf0
        /*07c0*/ 	.word	0x00000002
        /*07c4*/ 	.word	0x00000000
        /*07c8*/ 	.short	0x0101
        /*07ca*/ 	.byte	0xff
	.zero		1


	//   ....[108]....
        /*07cc*/ 	.word	0x00009f70
        /*07d0*/ 	.word	0x000000ff
        /*07d4*/ 	.word	0x00000000
        /*07d8*/ 	.short	0x0101
        /*07da*/ 	.byte	0x04
	.zero		1


	//   ....[109]....
        /*07dc*/ 	.word	0x00009fa0
        /*07e0*/ 	.word	0x00000000
        /*07e4*/ 	.word	0x00000040
        /*07e8*/ 	.short	0x010a
        /*07ea*/ 	.byte	0xff
	.zero		1


	//   ....[110]....
        /*07ec*/ 	.word	0x0000a000
        /*07f0*/ 	.word	0x00000000
        /*07f4*/ 	.word	0x00000040
        /*07f8*/ 	.short	0x010a
        /*07fa*/ 	.byte	0xff
	.zero		1


	//   ....[111]....
        /*07fc*/ 	.word	0x0000a060
        /*0800*/ 	.word	0x00000000
        /*0804*/ 	.word	0x000000d0
        /*0808*/ 	.short	0x010a
        /*080a*/ 	.byte	0xff
	.zero		1


	//   ....[112]....
        /*080c*/ 	.word	0x0000a0c0
        /*0810*/ 	.word	0x00000000
        /*0814*/ 	.word	0x00000000
        /*0818*/ 	.short	0x010a
        /*081a*/ 	.byte	0xff
	.zero		1


	//   ....[113]....
        /*081c*/ 	.word	0x0000a120
        /*0820*/ 	.word	0x00000000
        /*0824*/ 	.word	0x00000000
        /*0828*/ 	.short	0x010a
        /*082a*/ 	.byte	0xff
	.zero		1


	//   ....[114]....
        /*082c*/ 	.word	0x0000a180
        /*0830*/ 	.word	0x00000000
        /*0834*/ 	.word	0x00000000
        /*0838*/ 	.short	0x010a
        /*083a*/ 	.byte	0xff
	.zero		1


	//   ....[115]....
        /*083c*/ 	.word	0x0000a1e0
        /*0840*/ 	.word	0x00000000
        /*0844*/ 	.word	0x00000000
        /*0848*/ 	.short	0x010a
        /*084a*/ 	.byte	0xff
	.zero		1


	//   ....[116]....
        /*084c*/ 	.word	0x0000a240
        /*0850*/ 	.word	0x00000000
        /*0854*/ 	.word	0x00000000
        /*0858*/ 	.short	0x010a
        /*085a*/ 	.byte	0xff
	.zero		1


	//   ....[117]....
        /*085c*/ 	.word	0x0000a2a0
        /*0860*/ 	.word	0x00000000
        /*0864*/ 	.word	0x00000000
        /*0868*/ 	.short	0x010a
        /*086a*/ 	.byte	0xff
	.zero		1


	//   ....[118]....
        /*086c*/ 	.word	0x0000a300
        /*0870*/ 	.word	0x00000000
        /*0874*/ 	.word	0x00000000
        /*0878*/ 	.short	0x010a
        /*087a*/ 	.byte	0xff
	.zero		1


	//   ....[119]....
        /*087c*/ 	.word	0x0000a360
        /*0880*/ 	.word	0x00000004
        /*0884*/ 	.word	0x000000d8
        /*0888*/ 	.short	0x010a
        /*088a*/ 	.byte	0xff
	.zero		1


	//   ....[120]....
        /*088c*/ 	.word	0x0000a3c0
        /*0890*/ 	.word	0x00000004
        /*0894*/ 	.word	0x000000d0
        /*0898*/ 	.short	0x010a
        /*089a*/ 	.byte	0xff
	.zero		1


	//   ....[121]....
        /*089c*/ 	.word	0x0000a420
        /*08a0*/ 	.word	0x00000005
        /*08a4*/ 	.word	0x00000008
        /*08a8*/ 	.short	0x010a
        /*08aa*/ 	.byte	0xff
	.zero		1


	//   ....[122]....
        /*08ac*/ 	.word	0x0000a500
        /*08b0*/ 	.word	0x00000003
        /*08b4*/ 	.word	0x00000008
        /*08b8*/ 	.short	0x010a
        /*08ba*/ 	.byte	0xff
	.zero		1


	//   ....[123]....
        /*08bc*/ 	.word	0x0000a560
        /*08c0*/ 	.word	0x00000004
        /*08c4*/ 	.word	0x000000d0
        /*08c8*/ 	.short	0x010a
        /*08ca*/ 	.byte	0xff
	.zero		1


	//   ....[124]....
        /*08cc*/ 	.word	0x0000a5c0
        /*08d0*/ 	.word	0x00000004
        /*08d4*/ 	.word	0x000000f0
        /*08d8*/ 	.short	0x010a
        /*08da*/ 	.byte	0xff
	.zero		1


	//   ....[125]....
        /*08dc*/ 	.word	0x0000a620
        /*08e0*/ 	.word	0x00000004
        /*08e4*/ 	.word	0x00000000
        /*08e8*/ 	.short	0x010a
        /*08ea*/ 	.byte	0xff
	.zero		1


	//   ....[126]....
        /*08ec*/ 	.word	0x0000a680
        /*08f0*/ 	.word	0x00000000
        /*08f4*/ 	.word	0x00000000
        /*08f8*/ 	.short	0x010a
        /*08fa*/ 	.byte	0xff
	.zero		1


	//   ....[127]....
        /*08fc*/ 	.word	0x0000a6e0
        /*0900*/ 	.word	0x00000000
        /*0904*/ 	.word	0x00000100
        /*0908*/ 	.short	0x010a
        /*090a*/ 	.byte	0xff
	.zero		1


	//   ....[128]....
        /*090c*/ 	.word	0x0000a740
        /*0910*/ 	.word	0x00000002
        /*0914*/ 	.word	0x000000d0
        /*0918*/ 	.short	0x010a
        /*091a*/ 	.byte	0xff
	.zero		1


	//   ....[129]....
        /*091c*/ 	.word	0x0000a7a0
        /*0920*/ 	.word	0x00000002
        /*0924*/ 	.word	0x000000c8
        /*0928*/ 	.short	0x010a
        /*092a*/ 	.byte	0xff
	.zero		1


	//   ....[130]....
        /*092c*/ 	.word	0x0000a800
        /*0930*/ 	.word	0x00000003
        /*0934*/ 	.word	0x000000a0
        /*0938*/ 	.short	0x010a
        /*093a*/ 	.byte	0xff
	.zero		1


	//   ....[131]....
        /*093c*/ 	.word	0x0000a860
        /*0940*/ 	.word	0x00000003
        /*0944*/ 	.word	0x000000a8
        /*0948*/ 	.short	0x010a
        /*094a*/ 	.byte	0xff
	.zero		1


	//   ....[132]....
        /*094c*/ 	.word	0x0000a8c0
        /*0950*/ 	.word	0x00000003
        /*0954*/ 	.word	0x000000b0
        /*0958*/ 	.short	0x010a
        /*095a*/ 	.byte	0xff
	.zero		1


	//   ....[133]....
        /*095c*/ 	.word	0x0000a920
        /*0960*/ 	.word	0x00000003
        /*0964*/ 	.word	0x000000b8
        /*0968*/ 	.short	0x010a
        /*096a*/ 	.byte	0xff
	.zero		1


	//   ....[134]....
        /*096c*/ 	.word	0x0000a980
        /*0970*/ 	.word	0x00000000
        /*0974*/ 	.word	0x000000a0
        /*0978*/ 	.short	0x010a
        /*097a*/ 	.byte	0xff
	.zero		1


	//   ....[135]....
        /*097c*/ 	.word	0x0000a9e0
        /*0980*/ 	.word	0x00000000
        /*0984*/ 	.word	0x000000a8
        /*0988*/ 	.short	0x010a
        /*098a*/ 	.byte	0xff
	.zero		1


	//   ....[136]....
        /*098c*/ 	.word	0x0000aa40
        /*0990*/ 	.word	0x00000000
        /*0994*/ 	.word	0x000000b0
        /*0998*/ 	.short	0x010a
        /*099a*/ 	.byte	0xff
	.zero		1


	//   ....[137]....
        /*099c*/ 	.word	0x0000aaa0
        /*09a0*/ 	.word	0x00000000
        /*09a4*/ 	.word	0x000000d0
        /*09a8*/ 	.short	0x010a
        /*09aa*/ 	.byte	0xff
	.zero		1


	//   ....[138]....
        /*09ac*/ 	.word	0x0000ab00
        /*09b0*/ 	.word	0x00000002
        /*09b4*/ 	.word	0x00000080
        /*09b8*/ 	.short	0x010a
        /*09ba*/ 	.byte	0xff
	.zero		1


	//   ....[139]....
        /*09bc*/ 	.word	0x0000ab50
        /*09c0*/ 	.word	0x00000069
        /*09c4*/ 	.word	0x000000e0
        /*09c8*/ 	.short	0x010a
        /*09ca*/ 	.byte	0xff
	.zero		1


	//   ....[140]....
        /*09cc*/ 	.word	0x0000aba0
        /*09d0*/ 	.word	0x00000003
        /*09d4*/ 	.word	0x00000080
        /*09d8*/ 	.short	0x010a
        /*09da*/ 	.byte	0xff
	.zero		1


	//   ....[141]....
        /*09dc*/ 	.word	0x0000abf0
        /*09e0*/ 	.word	0x00000046
        /*09e4*/ 	.word	0x00000080
        /*09e8*/ 	.short	0x010a
        /*09ea*/ 	.byte	0xff
	.zero		1


	//   ....[142]....
        /*09ec*/ 	.word	0x0000ac40
        /*09f0*/ 	.word	0x00000045
        /*09f4*/ 	.word	0x00000080
        /*09f8*/ 	.short	0x010a
        /*09fa*/ 	.byte	0xff
	.zero		1


	//----- nvinfo : EIATTR_NUM_MBARRIERS
	.align		4
.L_47:
        /*09fc*/ 	.byte	0x03, 0x38
        /*09fe*/ 	.short	0x0021


	//----- nvinfo : EIATTR_EXIT_INSTR_OFFSETS
	.align		4
        /*0a00*/ 	.byte	0x04, 0x1c
        /*0a02*/ 	.short	(.L_49 - .L_48)


	//   ....[0]....
.L_48:
        /*0a04*/ 	.word	0x00003020


	//   ....[1]....
        /*0a08*/ 	.word	0x000032d0


	//   ....[2]....
        /*0a0c*/ 	.word	0x00003330


	//   ....[3]....
        /*0a10*/ 	.word	0x000045e0


	//   ....[4]....
        /*0a14*/ 	.word	0x000058b0


	//   ....[5]....
        /*0a18*/ 	.word	0x000058f0


	//   ....[6]....
        /*0a1c*/ 	.word	0x00009e50


	//   ....[7]....
        /*0a20*/ 	.word	0x00009ed0


	//   ....[8]....
        /*0a24*/ 	.word	0x00009f00


	//   ....[9]....
        /*0a28*/ 	.word	0x00009f80


	//----- nvinfo : EIATTR_MAX_THREADS
	.align		4
.L_49:
        /*0a2c*/ 	.byte	0x04, 0x05
        /*0a2e*/ 	.short	(.L_51 - .L_50)
.L_50:
        /*0a30*/ 	.word	0x00000100
        /*0a34*/ 	.word	0x00000001
        /*0a38*/ 	.word	0x00000001


	//----- nvinfo : EIATTR_CRS_STACK_SIZE
	.align		4
.L_51:
        /*0a3c*/ 	.byte	0x04, 0x1e
        /*0a3e*/ 	.short	(.L_53 - .L_52)
.L_52:
        /*0a40*/ 	.word	0x00000000


	//----- nvinfo : EIATTR_CBANK_PARAM_SIZE
	.align		4
.L_53:
        /*0a44*/ 	.byte	0x03, 0x19
        /*0a46*/ 	.short	0x0800


	//----- nvinfo : EIATTR_PARAM_CBANK
	.align		4
        /*0a48*/ 	.byte	0x04, 0x0a
        /*0a4a*/ 	.short	(.L_55 - .L_54)
	.align		4
.L_54:
        /*0a4c*/ 	.word	index@(.nv.constant0._ZN7cutlass13device_kernelINS_4conv6kernel13ConvUniversalINS1_16ConvProblemShapeILNS1_8OperatorE0ELi2EEENS1_10collective14CollectiveConvINS1_47MainloopSm100TmaUmmaWarpSpecializedImplicitGemmILS5_0ELi8ELi2ELi1ELi2EN4cute5tupleIJNSA_1CILi2EEENSC_ILi1EEESE_EEEEENSB_IJNSC_ILi256EEENSC_ILi128EEENSB_IJNSC_ILi64EEEEEEEEENS_10bfloat16_tESM_NSA_8TiledMMAINSA_8MMA_AtomIJNSA_26SM100_MMA_F16BF16_2x1SM_SSISM_SM_fLi256ELi128ELNSA_4UMMA5MajorE0ELSR_0ELNSQ_7ScaleInE0ELSS_0EEEEEENSA_6LayoutINSB_IJSE_SE_SE_EEENSB_IJNSC_ILi0EEESX_SX_EEEEENSB_IJNSA_10UnderscoreES10_S10_EEEEENS7_6detail27Sm100ImplicitGemmTileTraitsINSA_25SM100_TMA_2SM_LOAD_IM2COLENSA_14ComposedLayoutINSA_7SwizzleILi3ELi4ELi3EEENSA_18smem_ptr_flag_bitsILi16EEENSV_INSB_IJNSC_ILi8EEESJ_EEENSB_IJSJ_SE_EEEEEEEvEENS14_INSA_18SM100_TMA_2SM_LOADES1F_vEEEENS_8epilogue10collective18CollectiveEpilogueINS1K_23Sm100TmaWarpSpecializedILi4ELi2ELi32ELb1ELb0EEEJNSB_IJSI_SI_SK_EEENSB_IJNSV_ISI_SE_EENSV_INSC_ILi32EEESE_EEEEESM_NSB_IJNSB_IJlllEEESE_SX_EEESM_S1V_NS1K_6fusion15FusionCallbacksIS1O_NS1W_17LinearCombinationISM_fSM_fLNS_15FloatRoundStyleE2EEES1P_S1T_JEEENSA_5SM1004TMEM4LOAD26SM100_TMEM_LOAD_32dp32b32xENSA_20SM90_TMA_LOAD_IM2COLENS16_INS17_ILi2ELi4ELi3EEES1A_NSV_INSB_IJS1B_S1R_EEENSB_IJS1R_SE_EEEEEEENSA_39AutoVectorizingCopyWithAssumedAlignmentILi128EEENSA_21SM90_TMA_STORE_IM2COLES2B_S2D_S2D_EEEvvEEEEvNT_6ParamsE)
        /*0a50*/ 	.short	0x0380
        /*0a52*/ 	.short	0x0800


	//----- nvinfo : EIATTR_SW_WAR
	.align		4
.L_55:
        /*0a54*/ 	.byte	0x04, 0x36
        /*0a56*/ 	.short	(.L_57 - .L_56)
.L_56:
        /*0a58*/ 	.word	0x00000008
.L_57:


//--------------------- .nv.callgraph             --------------------------
	.section	.nv.callgraph,"",@"SHT_CUDA_CALLGRAPH"
	.align	4
	.sectionentsize	8
	.align		4
        /*0000*/ 	.word	0x00000000
	.align		4
        /*0004*/ 	.word	0xffffffff
	.align		4
        /*0008*/ 	.word	index@(_ZN7cutlass13device_kernelINS_4conv6kernel13ConvUniversalINS1_16ConvProblemShapeILNS1_8OperatorE0ELi2EEENS1_10collective14CollectiveConvINS1_47MainloopSm100TmaUmmaWarpSpecializedImplicitGemmILS5_0ELi8ELi2ELi1ELi2EN4cute5tupleIJNSA_1CILi2EEENSC_ILi1EEESE_EEEEENSB_IJNSC_ILi256EEENSC_ILi128EEENSB_IJNSC_ILi64EEEEEEEEENS_10bfloat16_tESM_NSA_8TiledMMAINSA_8MMA_AtomIJNSA_26SM100_MMA_F16BF16_2x1SM_SSISM_SM_fLi256ELi128ELNSA_4UMMA5MajorE0ELSR_0ELNSQ_7ScaleInE0ELSS_0EEEEEENSA_6LayoutINSB_IJSE_SE_SE_EEENSB_IJNSC_ILi0EEESX_SX_EEEEENSB_IJNSA_10UnderscoreES10_S10_EEEEENS7_6detail27Sm100ImplicitGemmTileTraitsINSA_25SM100_TMA_2SM_LOAD_IM2COLENSA_14ComposedLayoutINSA_7SwizzleILi3ELi4ELi3EEENSA_18smem_ptr_flag_bitsILi16EEENSV_INSB_IJNSC_ILi8EEESJ_EEENSB_IJSJ_SE_EEEEEEEvEENS14_INSA_18SM100_TMA_2SM_LOADES1F_vEEEENS_8epilogue10collective18CollectiveEpilogueINS1K_23Sm100TmaWarpSpecializedILi4ELi2ELi32ELb1ELb0EEEJNSB_IJSI_SI_SK_EEENSB_IJNSV_ISI_SE_EENSV_INSC_ILi32EEESE_EEEEESM_NSB_IJNSB_IJlllEEESE_SX_EEESM_S1V_NS1K_6fusion15FusionCallbacksIS1O_NS1W_17LinearCombinationISM_fSM_fLNS_15FloatRoundStyleE2EEES1P_S1T_JEEENSA_5SM1004TMEM4LOAD26SM100_TMEM_LOAD_32dp32b32xENSA_20SM90_TMA_LOAD_IM2COLENS16_INS17_ILi2ELi4ELi3EEES1A_NSV_INSB_IJS1B_S1R_EEENSB_IJS1R_SE_EEEEEEENSA_39AutoVectorizingCopyWithAssumedAlignmentILi128EEENSA_21SM90_TMA_STORE_IM2COLES2B_S2D_S2D_EEEvvEEEEvNT_6ParamsE)
	.align		4
        /*000c*/ 	.word	index@(__assertfail)
	.align		4
        /*0010*/ 	.word	0x00000000
	.align		4
        /*0014*/ 	.word	0xfffffffe
	.align		4
        /*0018*/ 	.word	0x00000000
	.align		4
        /*001c*/ 	.word	0xfffffffd
	.align		4
        /*0020*/ 	.word	0x00000000
	.align		4
        /*0024*/ 	.word	0xfffffffc


//--------------------- .nv.constant4             --------------------------
	.section	.nv.constant4,"a",@progbits
	.align	8
	.align		8
.nv.constant4:
        /*0000*/ 	.dword	__assertfail
	.align		8
        /*0008*/ 	.dword	__unnamed_1
	.align		8
        /*0010*/ 	.dword	__unnamed_2
	.align		8
        /*0018*/ 	.dword	_ZN39_INTERNAL_be0ba505_4_k_cu_5f28a9fa_37214cuda3std3__45__cpo5beginE
	.align		8
        /*0020*/ 	.dword	_ZN39_INTERNAL_be0ba505_4_k_cu_5f28a9fa_37214cuda3std3__45__cpo3endE
	.align		8
        /*0028*/ 	.dword	_ZN39_INTERNAL_be0ba505_4_k_cu_5f28a9fa_37214cuda3std3__45__cpo6cbeginE
	.align		8
        /*0030*/ 	.dword	_ZN39_INTERNAL_be0ba505_4_k_cu_5f28a9fa_37214cuda3std3__45__cpo4cendE
	.align		8
        /*0038*/ 	.dword	_ZN39_INTERNAL_be0ba505_4_k_cu_5f28a9fa_37214cuda3std3__441_GLOBAL__N__be0ba505_4_k_cu_5f28a9fa_37216ignoreE
	.align		8
        /*0040*/ 	.dword	_ZN39_INTERNAL_be0ba505_4_k_cu_5f28a9fa_37214cuda3std3__419piecewise_constructE
	.align		8
        /*0048*/ 	.dword	_ZN39_INTERNAL_be0ba505_4_k_cu_5f28a9fa_37214cuda3std3__48in_placeE
	.align		8
        /*0050*/ 	.dword	_ZN39_INTERNAL_be0ba505_4_k_cu_5f28a9fa_37214cuda3std6ranges3__45__cpo4swapE
	.align		8
        /*0058*/ 	.dword	_ZN39_INTERNAL_be0ba505_4_k_cu_5f28a9fa_37214cuda3std6ranges3__45__cpo9iter_moveE
	.align		8
        /*0060*/ 	.dword	_ZN39_INTERNAL_be0ba505_4_k_cu_5f28a9fa_37214cute7productE
	.align		8
        /*0068*/ 	.dword	_ZN39_INTERNAL_be0ba505_4_k_cu_5f28a9fa_37214cute1_E
	.align		8
        /*0070*/ 	.dword	$str$27
	.align		8
        /*0078*/ 	.dword	$str$28
	.align		8
        /*0080*/ 	.dword	$str$29
	.align		8
        /*0088*/ 	.dword	$str$30


//--------------------- .text._ZN7cutlass13device_kernelINS_4conv6kernel13ConvUniversalINS1_16ConvProblemShapeILNS1_8OperatorE0ELi2EEENS1_10collective14CollectiveConvINS1_47MainloopSm100TmaUmmaWarpSpecializedImplicitGemmILS5_0ELi8ELi2ELi1ELi2EN4cute5tupleIJNSA_1CILi2EEENSC_ILi1EEESE_EEEEENSB_IJNSC_ILi256EEENSC_ILi128EEENSB_IJNSC_ILi64EEEEEEEEENS_10bfloat16_tESM_NSA_8TiledMMAINSA_8MMA_AtomIJNSA_26SM100_MMA_F16BF16_2x1SM_SSISM_SM_fLi256ELi128ELNSA_4UMMA5MajorE0ELSR_0ELNSQ_7ScaleInE0ELSS_0EEEEEENSA_6LayoutINSB_IJSE_SE_SE_EEENSB_IJNSC_ILi0EEESX_SX_EEEEENSB_IJNSA_10UnderscoreES10_S10_EEEEENS7_6detail27Sm100ImplicitGemmTileTraitsINSA_25SM100_TMA_2SM_LOAD_IM2COLENSA_14ComposedLayoutINSA_7SwizzleILi3ELi4ELi3EEENSA_18smem_ptr_flag_bitsILi16EEENSV_INSB_IJNSC_ILi8EEESJ_EEENSB_IJSJ_SE_EEEEEEEvEENS14_INSA_18SM100_TMA_2SM_LOADES1F_vEEEENS_8epilogue10collective18CollectiveEpilogueINS1K_23Sm100TmaWarpSpecializedILi4ELi2ELi32ELb1ELb0EEEJNSB_IJSI_SI_SK_EEENSB_IJNSV_ISI_SE_EENSV_INSC_ILi32EEESE_EEEEESM_NSB_IJNSB_IJlllEEESE_SX_EEESM_S1V_NS1K_6fusion15FusionCallbacksIS1O_NS1W_17LinearCombinationISM_fSM_fLNS_15FloatRoundStyleE2EEES1P_S1T_JEEENSA_5SM1004TMEM4LOAD26SM100_TMEM_LOAD_32dp32b32xENSA_20SM90_TMA_LOAD_IM2COLENS16_INS17_ILi2ELi4ELi3EEES1A_NSV_INSB_IJS1B_S1R_EEENSB_IJS1R_SE_EEEEEEENSA_39AutoVectorizingCopyWithAssumedAlignmentILi128EEENSA_21SM90_TMA_STORE_IM2COLES2B_S2D_S2D_EEEvvEEEEvNT_6ParamsE --------------------------
	.section	.text._ZN7cutlass13device_kernelINS_4conv6kernel13ConvUniversalINS1_16ConvProblemShapeILNS1_8OperatorE0ELi2EEENS1_10collective14CollectiveConvINS1_47MainloopSm100TmaUmmaWarpSpecializedImplicitGemmILS5_0ELi8ELi2ELi1ELi2EN4cute5tupleIJNSA_1CILi2EEENSC_ILi1EEESE_EEEEENSB_IJNSC_ILi256EEENSC_ILi128EEENSB_IJNSC_ILi64EEEEEEEEENS_10bfloat16_tESM_NSA_8TiledMMAINSA_8MMA_AtomIJNSA_26SM100_MMA_F16BF16_2x1SM_SSISM_SM_fLi256ELi128ELNSA_4UMMA5MajorE0ELSR_0ELNSQ_7ScaleInE0ELSS_0EEEEEENSA_6LayoutINSB_IJSE_SE_SE_EEENSB_IJNSC_ILi0EEESX_SX_EEEEENSB_IJNSA_10UnderscoreES10_S10_EEEEENS7_6detail27Sm100ImplicitGemmTileTraitsINSA_25SM100_TMA_2SM_LOAD_IM2COLENSA_14ComposedLayoutINSA_7SwizzleILi3ELi4ELi3EEENSA_18smem_ptr_flag_bitsILi16EEENSV_INSB_IJNSC_ILi8EEESJ_EEENSB_IJSJ_SE_EEEEEEEvEENS14_INSA_18SM100_TMA_2SM_LOADES1F_vEEEENS_8epilogue10collective18CollectiveEpilogueINS1K_23Sm100TmaWarpSpecializedILi4ELi2ELi32ELb1ELb0EEEJNSB_IJSI_SI_SK_EEENSB_IJNSV_ISI_SE_EENSV_INSC_ILi32EEESE_EEEEESM_NSB_IJNSB_IJlllEEESE_SX_EEESM_S1V_NS1K_6fusion15FusionCallbacksIS1O_NS1W_17LinearCombinationISM_fSM_fLNS_15FloatRoundStyleE2EEES1P_S1T_JEEENSA_5SM1004TMEM4LOAD26SM100_TMEM_LOAD_32dp32b32xENSA_20SM90_TMA_LOAD_IM2COLENS16_INS17_ILi2ELi4ELi3EEES1A_NSV_INSB_IJS1B_S1R_EEENSB_IJS1R_SE_EEEEEEENSA_39AutoVectorizingCopyWithAssumedAlignmentILi128EEENSA_21SM90_TMA_STORE_IM2COLES2B_S2D_S2D_EEEvvEEEEvNT_6ParamsE,"ax",@progbits
	.align	128
.text._ZN7cutlass13device_kernelINS_4conv6kernel13ConvUniversalINS1_16ConvProblemShapeILNS1_8OperatorE0ELi2EEENS1_10collective14CollectiveConvINS1_47MainloopSm100TmaUmmaWarpSpecializedImplicitGemmILS5_0ELi8ELi2ELi1ELi2EN4cute5tupleIJNSA_1CILi2EEENSC_ILi1EEESE_EEEEENSB_IJNSC_ILi256EEENSC_ILi128EEENSB_IJNSC_ILi64EEEEEEEEENS_10bfloat16_tESM_NSA_8TiledMMAINSA_8MMA_AtomIJNSA_26SM100_MMA_F16BF16_2x1SM_SSISM_SM_fLi256ELi128ELNSA_4UMMA5MajorE0ELSR_0ELNSQ_7ScaleInE0ELSS_0EEEEEENSA_6LayoutINSB_IJSE_SE_SE_EEENSB_IJNSC_ILi0EEESX_SX_EEEEENSB_IJNSA_10UnderscoreES10_S10_EEEEENS7_6detail27Sm100ImplicitGemmTileTraitsINSA_25SM100_TMA_2SM_LOAD_IM2COLENSA_14ComposedLayoutINSA_7SwizzleILi3ELi4ELi3EEENSA_18smem_ptr_flag_bitsILi16EEENSV_INSB_IJNSC_ILi8EEESJ_EEENSB_IJSJ_SE_EEEEEEEvEENS14_INSA_18SM100_TMA_2SM_LOADES1F_vEEEENS_8epilogue10collective18CollectiveEpilogueINS1K_23Sm100TmaWarpSpecializedILi4ELi2ELi32ELb1ELb0EEEJNSB_IJSI_SI_SK_EEENSB_IJNSV_ISI_SE_EENSV_INSC_ILi32EEESE_EEEEESM_NSB_IJNSB_IJlllEEESE_SX_EEESM_S1V_NS1K_6fusion15FusionCallbacksIS1O_NS1W_17LinearCombinationISM_fSM_fLNS_15FloatRoundStyleE2EEES1P_S1T_JEEENSA_5SM1004TMEM4LOAD26SM100_TMEM_LOAD_32dp32b32xENSA_20SM90_TMA_LOAD_IM2COLENS16_INS17_ILi2ELi4ELi3EEES1A_NSV_INSB_IJS1B_S1R_EEENSB_IJS1R_SE_EEEEEEENSA_39AutoVectorizingCopyWithAssumedAlignmentILi128EEENSA_21SM90_TMA_STORE_IM2COLES2B_S2D_S2D_EEEvvEEEEvNT_6ParamsE:
        .type           _ZN7cutlass13device_kernelINS_4conv6kernel13ConvUniversalINS1_16ConvProblemShapeILNS1_8OperatorE0ELi2EEENS1_10collective14CollectiveConvINS1_47MainloopSm100TmaUmmaWarpSpecializedImplicitGemmILS5_0ELi8ELi2ELi1ELi2EN4cute5tupleIJNSA_1CILi2EEENSC_ILi1EEESE_EEEEENSB_IJNSC_ILi256EEENSC_ILi128EEENSB_IJNSC_ILi64EEEEEEEEENS_10bfloat16_tESM_NSA_8TiledMMAINSA_8MMA_AtomIJNSA_26SM100_MMA_F16BF16_2x1SM_SSISM_SM_fLi256ELi128ELNSA_4UMMA5MajorE0ELSR_0ELNSQ_7ScaleInE0ELSS_0EEEEEENSA_6LayoutINSB_IJSE_SE_SE_EEENSB_IJNSC_ILi0EEESX_SX_EEEEENSB_IJNSA_10UnderscoreES10_S10_EEEEENS7_6detail27Sm100ImplicitGemmTileTraitsINSA_25SM100_TMA_2SM_LOAD_IM2COLENSA_14ComposedLayoutINSA_7SwizzleILi3ELi4ELi3EEENSA_18smem_ptr_flag_bitsILi16EEENSV_INSB_IJNSC_ILi8EEESJ_EEENSB_IJSJ_SE_EEEEEEEvEENS14_INSA_18SM100_TMA_2SM_LOADES1F_vEEEENS_8epilogue10collective18CollectiveEpilogueINS1K_23Sm100TmaWarpSpecializedILi4ELi2ELi32ELb1ELb0EEEJNSB_IJSI_SI_SK_EEENSB_IJNSV_ISI_SE_EENSV_INSC_ILi32EEESE_EEEEESM_NSB_IJNSB_IJlllEEESE_SX_EEESM_S1V_NS1K_6fusion15FusionCallbacksIS1O_NS1W_17LinearCombinationISM_fSM_fLNS_15FloatRoundStyleE2EEES1P_S1T_JEEENSA_5SM1004TMEM4LOAD26SM100_TMEM_LOAD_32dp32b32xENSA_20SM90_TMA_LOAD_IM2COLENS16_INS17_ILi2ELi4ELi3EEES1A_NSV_INSB_IJS1B_S1R_EEENSB_IJS1R_SE_EEEEEEENSA_39AutoVectorizingCopyWithAssumedAlignmentILi128EEENSA_21SM90_TMA_STORE_IM2COLES2B_S2D_S2D_EEEvvEEEEvNT_6ParamsE,@function
        .size           _ZN7cutlass13device_kernelINS_4conv6kernel13ConvUniversalINS1_16ConvProblemShapeILNS1_8OperatorE0ELi2EEENS1_10collective14CollectiveConvINS1_47MainloopSm100TmaUmmaWarpSpecializedImplicitGemmILS5_0ELi8ELi2ELi1ELi2EN4cute5tupleIJNSA_1CILi2EEENSC_ILi1EEESE_EEEEENSB_IJNSC_ILi256EEENSC_ILi128EEENSB_IJNSC_ILi64EEEEEEEEENS_10bfloat16_tESM_NSA_8TiledMMAINSA_8MMA_AtomIJNSA_26SM100_MMA_F16BF16_2x1SM_SSISM_SM_fLi256ELi128ELNSA_4UMMA5MajorE0ELSR_0ELNSQ_7ScaleInE0ELSS_0EEEEEENSA_6LayoutINSB_IJSE_SE_SE_EEENSB_IJNSC_ILi0EEESX_SX_EEEEENSB_IJNSA_10UnderscoreES10_S10_EEEEENS7_6detail27Sm100ImplicitGemmTileTraitsINSA_25SM100_TMA_2SM_LOAD_IM2COLENSA_14ComposedLayoutINSA_7SwizzleILi3ELi4ELi3EEENSA_18smem_ptr_flag_bitsILi16EEENSV_INSB_IJNSC_ILi8EEESJ_EEENSB_IJSJ_SE_EEEEEEEvEENS14_INSA_18SM100_TMA_2SM_LOADES1F_vEEEENS_8epilogue10collective18CollectiveEpilogueINS1K_23Sm100TmaWarpSpecializedILi4ELi2ELi32ELb1ELb0EEEJNSB_IJSI_SI_SK_EEENSB_IJNSV_ISI_SE_EENSV_INSC_ILi32EEESE_EEEEESM_NSB_IJNSB_IJlllEEESE_SX_EEESM_S1V_NS1K_6fusion15FusionCallbacksIS1O_NS1W_17LinearCombinationISM_fSM_fLNS_15FloatRoundStyleE2EEES1P_S1T_JEEENSA_5SM1004TMEM4LOAD26SM100_TMEM_LOAD_32dp32b32xENSA_20SM90_TMA_LOAD_IM2COLENS16_INS17_ILi2ELi4ELi3EEES1A_NSV_INSB_IJS1B_S1R_EEENSB_IJS1R_SE_EEEEEEENSA_39AutoVectorizingCopyWithAssumedAlignmentILi128EEENSA_21SM90_TMA_STORE_IM2COLES2B_S2D_S2D_EEEvvEEEEvNT_6ParamsE,(.L_x_199 - _ZN7cutlass13device_kernelINS_4conv6kernel13ConvUniversalINS1_16ConvProblemShapeILNS1_8OperatorE0ELi2EEENS1_10collective14CollectiveConvINS1_47MainloopSm100TmaUmmaWarpSpecializedImplicitGemmILS5_0ELi8ELi2ELi1ELi2EN4cute5tupleIJNSA_1CILi2EEENSC_ILi1EEESE_EEEEENSB_IJNSC_ILi256EEENSC_ILi128EEENSB_IJNSC_ILi64EEEEEEEEENS_10bfloat16_tESM_NSA_8TiledMMAINSA_8MMA_AtomIJNSA_26SM100_MMA_F16BF16_2x1SM_SSISM_SM_fLi256ELi128ELNSA_4UMMA5MajorE0ELSR_0ELNSQ_7ScaleInE0ELSS_0EEEEEENSA_6LayoutINSB_IJSE_SE_SE_EEENSB_IJNSC_ILi0EEESX_SX_EEEEENSB_IJNSA_10UnderscoreES10_S10_EEEEENS7_6detail27Sm100ImplicitGemmTileTraitsINSA_25SM100_TMA_2SM_LOAD_IM2COLENSA_14ComposedLayoutINSA_7SwizzleILi3ELi4ELi3EEENSA_18smem_ptr_flag_bitsILi16EEENSV_INSB_IJNSC_ILi8EEESJ_EEENSB_IJSJ_SE_EEEEEEEvEENS14_INSA_18SM100_TMA_2SM_LOADES1F_vEEEENS_8epilogue10collective18CollectiveEpilogueINS1K_23Sm100TmaWarpSpecializedILi4ELi2ELi32ELb1ELb0EEEJNSB_IJSI_SI_SK_EEENSB_IJNSV_ISI_SE_EENSV_INSC_ILi32EEESE_EEEEESM_NSB_IJNSB_IJlllEEESE_SX_EEESM_S1V_NS1K_6fusion15FusionCallbacksIS1O_NS1W_17LinearCombinationISM_fSM_fLNS_15FloatRoundStyleE2EEES1P_S1T_JEEENSA_5SM1004TMEM4LOAD26SM100_TMEM_LOAD_32dp32b32xENSA_20SM90_TMA_LOAD_IM2COLENS16_INS17_ILi2ELi4ELi3EEES1A_NSV_INSB_IJS1B_S1R_EEENSB_IJS1R_SE_EEEEEEENSA_39AutoVectorizingCopyWithAssumedAlignmentILi128EEENSA_21SM90_TMA_STORE_IM2COLES2B_S2D_S2D_EEEvvEEEEvNT_6ParamsE)
        .other          _ZN7cutlass13device_kernelINS_4conv6kernel13ConvUniversalINS1_16ConvProblemShapeILNS1_8OperatorE0ELi2EEENS1_10collective14CollectiveConvINS1_47MainloopSm100TmaUmmaWarpSpecializedImplicitGemmILS5_0ELi8ELi2ELi1ELi2EN4cute5tupleIJNSA_1CILi2EEENSC_ILi1EEESE_EEEEENSB_IJNSC_ILi256EEENSC_ILi128EEENSB_IJNSC_ILi64EEEEEEEEENS_10bfloat16_tESM_NSA_8TiledMMAINSA_8MMA_AtomIJNSA_26SM100_MMA_F16BF16_2x1SM_SSISM_SM_fLi256ELi128ELNSA_4UMMA5MajorE0ELSR_0ELNSQ_7ScaleInE0ELSS_0EEEEEENSA_6LayoutINSB_IJSE_SE_SE_EEENSB_IJNSC_ILi0EEESX_SX_EEEEENSB_IJNSA_10UnderscoreES10_S10_EEEEENS7_6detail27Sm100ImplicitGemmTileTraitsINSA_25SM100_TMA_2SM_LOAD_IM2COLENSA_14ComposedLayoutINSA_7SwizzleILi3ELi4ELi3EEENSA_18smem_ptr_flag_bitsILi16EEENSV_INSB_IJNSC_ILi8EEESJ_EEENSB_IJSJ_SE_EEEEEEEvEENS14_INSA_18SM100_TMA_2SM_LOADES1F_vEEEENS_8epilogue10collective18CollectiveEpilogueINS1K_23Sm100TmaWarpSpecializedILi4ELi2ELi32ELb1ELb0EEEJNSB_IJSI_SI_SK_EEENSB_IJNSV_ISI_SE_EENSV_INSC_ILi32EEESE_EEEEESM_NSB_IJNSB_IJlllEEESE_SX_EEESM_S1V_NS1K_6fusion15FusionCallbacksIS1O_NS1W_17LinearCombinationISM_fSM_fLNS_15FloatRoundStyleE2EEES1P_S1T_JEEENSA_5SM1004TMEM4LOAD26SM100_TMEM_LOAD_32dp32b32xENSA_20SM90_TMA_LOAD_IM2COLENS16_INS17_ILi2ELi4ELi3EEES1A_NSV_INSB_IJS1B_S1R_EEENSB_IJS1R_SE_EEEEEEENSA_39AutoVectorizingCopyWithAssumedAlignmentILi128EEENSA_21SM90_TMA_STORE_IM2COLES2B_S2D_S2D_EEEvvEEEEvNT_6ParamsE,@"STO_CUDA_ENTRY STV_DEFAULT"
_ZN7cutlass13device_kernelINS_4conv6kernel13ConvUniversalINS1_16ConvProblemShapeILNS1_8OperatorE0ELi2EEENS1_10collective14CollectiveConvINS1_47MainloopSm100TmaUmmaWarpSpecializedImplicitGemmILS5_0ELi8ELi2ELi1ELi2EN4cute5tupleIJNSA_1CILi2EEENSC_ILi1EEESE_EEEEENSB_IJNSC_ILi256EEENSC_ILi128EEENSB_IJNSC_ILi64EEEEEEEEENS_10bfloat16_tESM_NSA_8TiledMMAINSA_8MMA_AtomIJNSA_26SM100_MMA_F16BF16_2x1SM_SSISM_SM_fLi256ELi128ELNSA_4UMMA5MajorE0ELSR_0ELNSQ_7ScaleInE0ELSS_0EEEEEENSA_6LayoutINSB_IJSE_SE_SE_EEENSB_IJNSC_ILi0EEESX_SX_EEEEENSB_IJNSA_10UnderscoreES10_S10_EEEEENS7_6detail27Sm100ImplicitGemmTileTraitsINSA_25SM100_TMA_2SM_LOAD_IM2COLENSA_14ComposedLayoutINSA_7SwizzleILi3ELi4ELi3EEENSA_18smem_ptr_flag_bitsILi16EEENSV_INSB_IJNSC_ILi8EEESJ_EEENSB_IJSJ_SE_EEEEEEEvEENS14_INSA_18SM100_TMA_2SM_LOADES1F_vEEEENS_8epilogue10collective18CollectiveEpilogueINS1K_23Sm100TmaWarpSpecializedILi4ELi2ELi32ELb1ELb0EEEJNSB_IJSI_SI_SK_EEENSB_IJNSV_ISI_SE_EENSV_INSC_ILi32EEESE_EEEEESM_NSB_IJNSB_IJlllEEESE_SX_EEESM_S1V_NS1K_6fusion15FusionCallbacksIS1O_NS1W_17LinearCombinationISM_fSM_fLNS_15FloatRoundStyleE2EEES1P_S1T_JEEENSA_5SM1004TMEM4LOAD26SM100_TMEM_LOAD_32dp32b32xENSA_20SM90_TMA_LOAD_IM2COLENS16_INS17_ILi2ELi4ELi3EEES1A_NSV_INSB_IJS1B_S1R_EEENSB_IJS1R_SE_EEEEEEENSA_39AutoVectorizingCopyWithAssumedAlignmentILi128EEENSA_21SM90_TMA_STORE_IM2COLES2B_S2D_S2D_EEEvvEEEEvNT_6ParamsE:
[----:B------:R-:W1:Y:S01]  /*0000*/  LDC R1, c[0x0][0x37c] ;  /* 0x0000df00ff017b82 */ /* 0x000e620000000800 */
[----:B------:R-:W2:Y:S01]  /*0010*/  S2R R85, SR_TID.X ;  /* 0x0000000000557919 */ /* 0x000ea20000002100 */
[----:B------:R-:W3:Y:S06]  /*0020*/  LDCU.64 UR8, c[0x0][0x890] ;  /* 0x00011200ff0877ac */ /* 0x000eec0008000a00 */
[----:B------:R-:W4:Y:S01]  /*0030*/  S2UR UR4, SR_CgaCtaId ;  /* 0x00000000000479c3 */ /* 0x000f220000008800 */
[----:B-1----:R-:W-:Y:S01]  /*0040*/  VIADD R1, R1, 0xfffffff8 ;  /* 0xfffffff801017836 */ /* 0x002fe20000000000 */
[----:B------:R-:W-:-:S02]  /*0050*/  PRMT R87, RZ, 0x7610, R87 ;  /* 0x00007610ff577816 */ /* 0x000fc40000000057 */
[----:B------:R-:W-:Y:S02]  /*0060*/  ELECT P1, URZ, PT ;  /* 0x0000000000ff782f */ /* 0x000fe40003820000 */
[----:B------:R-:W-:Y:S01]  /*0070*/  R2UR UR48, R1 ;  /* 0x00000000013072ca */ /* 0x000fe200000e0000 */
[----:B---3--:R-:W-:-:S04]  /*0080*/  UISETP.NE.U32.AND UP0, UPT, UR8, URZ, UPT ;  /* 0x000000ff0800728c */ /* 0x008fc8000bf05070 */
[----:B------:R-:W-:Y:S02]  /*0090*/  UISETP.NE.AND.EX UP0, UPT, UR9, URZ, UPT, UP0 ;  /* 0x000000ff0900728c */ /* 0x000fe4000bf05300 */
[----:B----4-:R-:W-:Y:S02]  /*00a0*/  ULOP3.LUT UR38, UR4, 0x1, URZ, 0xc0, !UPT ;  /* 0x0000000104267892 */ /* 0x010fe4000f8ec0ff */
[----:B------:R-:W-:Y:S01]  /*00b0*/  ULOP3.LUT UR37, UR4, 0x1, URZ, 0x3c, !UPT ;  /* 0x0000000104257892 */ /* 0x000fe2000f8e3cff */
[----:B--2---:R-:W-:-:S05]  /*00c0*/  SHF.R.U32.HI R88, RZ, 0x5, R85 ;  /* 0x00000005ff587819 */ /* 0x004fca0000011655 */
[----:B------:R-:W1:Y:S02]  /*00d0*/  SHFL.IDX PT, R0, R88, RZ, 0x1f ;  /* 0x00001fff58007589 */ /* 0x000e6400000e0000 */
[----:B-1----:R-:W-:Y:S01]  /*00e0*/  R2UR UR18, R0 ;  /* 0x00000000001272ca */ /* 0x002fe200000e0000 */
[----:B------:R-:W-:-:S14]  /*00f0*/  BRA.U UP0, `(.L_x_0) ;  /* 0x0000000100307547 */ /* 0x000fdc000b800000 */
[----:B------:R-:W1:Y:S02]  /*0100*/  LDCU.64 UR4, c[0x0][0x888] ;  /* 0x00011100ff0477ac */ /* 0x000e640008000a00 */
[----:B-1----:R-:W-:-:S04]  /*0110*/  UISETP.NE.U32.AND UP0, UPT, UR4, URZ, UPT ;  /* 0x000000ff0400728c */ /* 0x002fc8000bf05070 */
[----:B------:R-:W-:-:S09]  /*0120*/  UISETP.NE.AND.EX UP0, UPT, UR5, URZ, UPT, UP0 ;  /* 0x000000ff0500728c */ /* 0x000fd2000bf05300 */
[----:B------:R-:W-:Y:S05]  /*0130*/  BRA.U !UP0, `(.L_x_1) ;  /* 0x0000000108147547 */ /* 0x000fea000b800000 */
[----:B------:R-:W1:Y:S01]  /*0140*/  LDC.64 R2, c[0x0][0x888] ;  /* 0x00022200ff027b82 */ /* 0x000e620000000a00 */
[----:B------:R-:W1:Y:S02]  /*0150*/  LDCU.64 UR4, c[0x0][0x358] ;  /* 0x00006b00ff0477ac */ /* 0x000e640008000a00 */
[----:B-1----:R1:W5:Y:S01]  /*0160*/  LDG.E R41, desc[UR4][R2.64] ;  /* 0x0000000402297981 */ /* 0x002362000c1e1900 */
[----:B------:R-:W-:Y:S01]  /*0170*/  HFMA2 R87, -RZ, RZ, 0, 5.9604644775390625e-08 ;  /* 0x00000001ff577431 */ /* 0x000fe200000001ff */
[----:B------:R-:W-:Y:S05]  /*0180*/  BRA `(.L_x_0) ;  /* 0x00000000000c7947 */ /* 0x000fea0003800000 */
.L_x_1:
[----:B------:R-:W1:Y:S01]  /*0190*/  LDCU UR4, c[0x0][0x880] ;  /* 0x00011000ff0477ac */ /* 0x000e620008000800 */
[----:B------:R-:W-:Y:S01]  /*01a0*/  HFMA2 R87, -RZ, RZ, 0, 5.9604644775390625e-08 ;  /* 0x00000001ff577431 */ /* 0x000fe200000001ff */
[----:B-1----:R-:W-:-:S07]  /*01b0*/  MOV R41, UR4 ;  /* 0x0000000400297c02 */ /* 0x002fce0008000f00 */
.L_x_0:
[----:B------:R-:W2:Y:S02]  /*01c0*/  LDCU.64 UR4, c[0x0][0x8b0] ;  /* 0x00011600ff0477ac */ /* 0x000ea40008000a00 */
[----:B--2---:R-:W-:-:S04]  /*01d0*/  UISETP.NE.U32.AND UP0, UPT, UR4, URZ, UPT ;  /* 0x000000ff0400728c */ /* 0x004fc8000bf05070 */
[----:B------:R-:W-:-:S09]  /*01e0*/  UISETP.NE.AND.EX UP0, UPT, UR5, URZ, UPT, UP0 ;  /* 0x000000ff0500728c */ /* 0x000fd2000bf05300 */
[----:B------:R-:W-:Y:S05]  /*01f0*/  BRA.U UP0, `(.L_x_2) ;  /* 0x0000000100287547 */ /* 0x000fea000b800000 */
[----:B------:R-:W2:Y:S02]  /*0200*/  LDCU.64 UR4, c[0x0][0x8a8] ;  /* 0x00011500ff0477ac */ /* 0x000ea40008000a00 */
[----:B--2---:R-:W-:-:S04]  /*0210*/  UISETP.NE.U32.AND UP0, UPT, UR4, URZ, UPT ;  /* 0x000000ff0400728c */ /* 0x004fc8000bf05070 */
[----:B------:R-:W-:-:S09]  /*0220*/  UISETP.NE.AND.EX UP0, UPT, UR5, URZ, UPT, UP0 ;  /* 0x000000ff0500728c */ /* 0x000fd2000bf05300 */
[----:B------:R-:W-:Y:S05]  /*0230*/  BRA.U !UP0, `(.L_x_3) ;  /* 0x0000000108107547 */ /* 0x000fea000b800000 */
[----:B------:R-:W2:Y:S01]  /*0240*/  LDC.64 R38, c[0x0][0x8a8] ;  /* 0x00022a00ff267b82 */ /* 0x000ea20000000a00 */
[----:B------:R-:W2:Y:S02]  /*0250*/  LDCU.64 UR4, c[0x0][0x358] ;  /* 0x00006b00ff0477ac */ /* 0x000ea40008000a00 */
[----:B--2---:R2:W5:Y:S01]  /*0260*/  LDG.E R38, desc[UR4][R38.64] ;  /* 0x0000000426267981 */ /* 0x004562000c1e1900 */
[----:B------:R-:W-:Y:S05]  /*0270*/  BRA `(.L_x_2) ;  /* 0x0000000000087947 */ /* 0x000fea0003800000 */
.L_x_3:
[----:B------:R-:W2:Y:S02]  /*0280*/  LDCU UR4, c[0x0][0x8a0] ;  /* 0x00011400ff0477ac */ /* 0x000ea40008000800 */
[----:B--2---:R-:W-:Y:S02]  /*0290*/  MOV R38, UR4 ;  /* 0x0000000400267c02 */ /* 0x004fe40008000f00 */
.L_x_2:
[----:B------:R-:W-:Y:S01]  /*02a0*/  IMAD.U32 R0, RZ, RZ, UR18 ;  /* 0x00000012ff007e24 */ /* 0x000fe2000f8e00ff */
[----:B------:R-:W-:Y:S04]  /*02b0*/  BSSY.RECONVERGENT B0, `(.L_x_4) ;  /* 0x000000c000007945 */ /* 0x000fe80003800200 */
[C---:B------:R-:W-:Y:S02]  /*02c0*/  ISETP.NE.OR P2, PT, R0.reuse, 0x1, !P1 ;  /* 0x000000010000780c */ /* 0x040fe40004f45670 */
[----:B------:R-:W-:-:S11]  /*02d0*/  ISETP.NE.OR P0, PT, R0, 0x3, !P1 ;  /* 0x000000030000780c */ /* 0x000fd60004f05670 */
[----:B------:R-:W-:Y:S05]  /*02e0*/  @P2 BRA `(.L_x_5) ;  /* 0x0000000000202947 */ /* 0x000fea0003800000 */
[----:B------:R-:W3:Y:S02]  /*02f0*/  LDCU.64 UR4, c[0x0][0x348] ;  /* 0x00006900ff0477ac */ /* 0x000ee40008000a00 */
[----:B---3--:R-:W-:Y:S02]  /*0300*/  UIADD3 UR6, UP1, UPT, UR4, 0x80, URZ ;  /* 0x0000008004067890 */ /* 0x008fe4000ff3e0ff */
[----:B------:R-:W-:Y:S02]  /*0310*/  UIADD3 UR4, UP0, UPT, UR4, 0x180, URZ ;  /* 0x0000018004047890 */ /* 0x000fe4000ff1e0ff */
[----:B------:R-:W-:Y:S02]  /*0320*/  UIADD3.X UR7, UPT, UPT, URZ, UR5, URZ, UP1, !UPT ;  /* 0x00000005ff077290 */ /* 0x000fe40008ffe4ff */
[----:B------:R-:W-:-:S07]  /*0330*/  UIADD3.X UR5, UPT, UPT, URZ, UR5, URZ, UP0, !UPT ;  /* 0x00000005ff057290 */ /* 0x000fce00087fe4ff */
[----:B------:R3:W-:Y:S02]  /*0340*/  UTMACCTL.PF [UR6] ;  /* 0x00000000060079b9 */ /* 0x0007e40008040000 */
[----:B------:R3:W-:Y:S02]  /*0350*/  UTMACCTL.PF [UR4] ;  /* 0x00000000040079b9 */ /* 0x0007e40008040000 */
[----:B---3--:R-:W-:Y:S01]  /*0360*/  NOP ;  /* 0x0000000000007918 */ /* 0x008fe20000000000 */
.L_x_5:
[----:B------:R-:W-:Y:S05]  /*0370*/  BSYNC.RECONVERGENT B0 ;  /* 0x0000000000007941 */ /* 0x000fea0003800200 */
.L_x_4:
[----:B------:R-:W-:Y:S04]  /*0380*/  BSSY.RECONVERGENT B0, `(.L_x_6) ;  /* 0x000000a000007945 */ /* 0x000fe80003800200 */
        /* <DEDUP_REMOVED lines=9> */
.L_x_7:
[----:B------:R-:W-:Y:S05]  /*0420*/  BSYNC.RECONVERGENT B0 ;  /* 0x0000000000007941 */ /* 0x000fea0003800200 */
.L_x_6:
[----:B------:R-:W3:Y:S01]  /*0430*/  LDCU.64 UR4, c[0x0][0x888] ;  /* 0x00011100ff0477ac */ /* 0x000ee20008000a00 */
[----:B------:R-:W-:Y:S02]  /*0440*/  UISETP.EQ.U32.AND UP2, UPT, UR8, URZ, UPT ;  /* 0x000000ff0800728c */ /* 0x000fe4000bf42070 */
[----:B------:R-:W-:Y:S02]  /*0450*/  UPLOP3.LUT UP3, UPT, UPT, UPT, UPT, 0x80, 0x8 ;  /* 0x000000000008789c */ /* 0x000fe40003f6f070 */
[----:B---3--:R-:W-:-:S04]  /*0460*/  UISETP.NE.U32.AND UP0, UPT, UR4, URZ, UPT ;  /* 0x000000ff0400728c */ /* 0x008fc8000bf05070 */
[----:B------:R-:W-:-:S04]  /*0470*/  UISETP.NE.AND.EX UP1, UPT, UR5, URZ, UPT, UP0 ;  /* 0x000000ff0500728c */ /* 0x000fc8000bf25300 */
[----:B------:R-:W-:-:S04]  /*0480*/  UISETP.EQ.OR.EX UP4, UPT, UR9, URZ, !UP1, UP2 ;  /* 0x000000ff0900728c */ /* 0x000fc8000cf82720 */
[----:B------:R-:W-:-:S06]  /*0490*/  UP2UR UR4, UPR, URZ, 0x10 ;  /* 0x00000010ff047883 */ /* 0x000fcc0008000000 */
[----:B------:R-:W-:Y:S01]  /*04a0*/  MOV R97, UR4 ;  /* 0x0000000400617c02 */ /* 0x000fe20008000f00 */
[----:B------:R-:W-:Y:S06]  /*04b0*/  BRA.U !UP4, `(.L_x_8) ;  /* 0x000000010c207547 */ /* 0x000fec000b800000 */
[----:B------:R-:W-:Y:S01]  /*04c0*/  UISETP.NE.U32.AND UP2, UPT, UR8, URZ, UPT ;  /* 0x000000ff0800728c */ /* 0x000fe2000bf45070 */
[----:B-----5:R-:W-:Y:S01]  /*04d0*/  FSETP.NEU.AND P0, PT, R41, RZ, PT ;  /* 0x000000ff2900720b */ /* 0x020fe20003f0d000 */
[----:B------:R-:W-:Y:S02]  /*04e0*/  USEL UR4, URZ, 0xffffffff, UP1 ;  /* 0xffffffffff047887 */ /* 0x000fe40008800000 */
[----:B------:R-:W-:-:S10]  /*04f0*/  UISETP.NE.AND.EX UP2, UPT, UR9, URZ, UPT, UP2 ;  /* 0x000000ff0900728c */ /* 0x000fd4000bf45320 */
[----:B------:R-:W-:Y:S01]  /*0500*/  VOTEU.ANY UP0, P0 ;  /* 0x0000000000ff7886 */ /* 0x000fe20000000100 */
[----:B------:R-:W-:-:S04]  /*0510*/  @!UP2 USEL UR4, URZ, 0xffffffff, UP0 ;  /* 0xffffffffff04a887 */ /* 0x000fc80008000000 */
[----:B------:R-:W-:-:S04]  /*0520*/  ULOP3.LUT UR4, UR4, 0x1, URZ, 0xc0, !UPT ;  /* 0x0000000104047892 */ /* 0x000fc8000f8ec0ff */
[----:B------:R-:W-:-:S11]  /*0530*/  UISETP.NE.U32.AND UP3, UPT, UR4, 0x1, UPT ;  /* 0x000000010400788c */ /* 0x000fd6000bf65070 */
.L_x_8:
[----:B------:R-:W3:Y:S01]  /*0540*/  SHFL.IDX PT, R0, R88, RZ, 0x1f ;  /* 0x00001fff58007589 */ /* 0x000ee200000e0000 */
[----:B------:R-:W-:Y:S02]  /*0550*/  UISETP.NE.AND UP5, UPT, UR18, 0x2, UPT ;  /* 0x000000021200788c */ /* 0x000fe4000bfa5270 */
[----:B------:R-:W-:Y:S02]  /*0560*/  UISETP.NE.AND UP0, UPT, UR18, 0x2, UPT ;  /* 0x000000021200788c */ /* 0x000fe4000bf05270 */
[----:B------:R-:W-:Y:S02]  /*0570*/  UISETP.NE.OR UP2, UPT, UR38, URZ, UP5 ;  /* 0x000000ff2600728c */ /* 0x000fe4000af45670 */
[----:B------:R-:W-:-:S04]  /*0580*/  USEL UR62, URZ, 0x1, UP0 ;  /* 0x00000001ff3e7887 */ /* 0x000fc80008000000 */
[----:B------:R-:W-:Y:S02]  /*0590*/  PLOP3.LUT P3, PT, P1, PT, UP2, 0xae, 0xea ;  /* 0x0000000000ea781c */ /* 0x000fe40000f6f52e */
[----:B---3--:R-:W-:-:S13]  /*05a0*/  ISETP.NE.AND P0, PT, R0, RZ, PT ;  /* 0x000000ff0000720c */ /* 0x008fda0003f05270 */
[----:B------:R-:W-:Y:S05]  /*05b0*/  @P0 BRA `(.L_x_9) ;  /* 0x0000000000680947 */ /* 0x000fea0003800000 */
[----:B------:R-:W3:Y:S01]  /*05c0*/  S2UR UR5, SR_CgaCtaId ;  /* 0x00000000000579c3 */ /* 0x000ee20000008800 */
[----:B------:R-:W-:Y:S01]  /*05d0*/  UMOV UR4, 0x400 ;  /* 0x0000040000047882 */ /* 0x000fe20000000000 */
[----:B------:R-:W-:Y:S01]  /*05e0*/  UMOV UR6, 0x1 ;  /* 0x0000000100067882 */ /* 0x000fe20000000000 */
[----:B------:R-:W-:Y:S01]  /*05f0*/  ELECT P0, URZ, PT ;  /* 0x0000000000ff782f */ /* 0x000fe20003800000 */
[----:B------:R-:W-:-:S04]  /*0600*/  UIADD3 UR6, UPT, UPT, -UR6, 0x100000, URZ ;  /* 0x0010000006067890 */ /* 0x000fc8000fffe1ff */
[----:B------:R-:W-:Y:S02]  /*0610*/  USHF.L.U32 UR7, UR6, 0xb, URZ ;  /* 0x0000000b06077899 */ /* 0x000fe400080006ff */
[----:B------:R-:W-:Y:S02]  /*0620*/  USHF.L.U32 UR6, UR6, 0x1, URZ ;  /* 0x0000000106067899 */ /* 0x000fe400080006ff */
[----:B---3--:R-:W-:Y:S01]  /*0630*/  ULEA UR4, UR5, UR4, 0x18 ;  /* 0x0000000405047291 */ /* 0x008fe2000f8ec0ff */
[----:B------:R-:W3:Y:S11]  /*0640*/  FENCE.VIEW.ASYNC.S ;  /* 0x00000000000073c6 */ /* 0x000ef60000000000 */
[----:B---3--:R3:W4:Y:S01]  /*0650*/  SYNCS.EXCH.64 URZ, [UR4], UR6 ;  /* 0x0000000604ff75b2 */ /* 0x0087220008000100 */
[----:B------:R3:W1:Y:S01]  /*0660*/  SYNCS.EXCH.64 URZ, [UR4+0x40], UR6 ;  /* 0x0000400604ff75b2 */ /* 0x0006620008000100 */
        /* <DEDUP_REMOVED lines=13> */
[----:B------:R3:W1:Y:S02]  /*0740*/  SYNCS.EXCH.64 URZ, [UR4+0x78], UR6 ;  /* 0x0000780604ff75b2 */ /* 0x0006640008000100 */
[----:B---3--:R-:W-:Y:S01]  /*0750*/  NOP ;  /* 0x0000000000007918 */ /* 0x008fe20000000000 */
.L_x_9:
[----:B------:R-:W3:Y:S01]  /*0760*/  SHFL.IDX PT, R0, R88, RZ, 0x1f ;  /* 0x00001fff58007589 */ /* 0x000ee200000e0000 */
[----:B------:R-:W-:Y:S01]  /*0770*/  NOP ;  /* 0x0000000000007918 */ /* 0x000fe20000000000 */
[----:B---3--:R-:W-:-:S13]  /*0780*/  ISETP.NE.AND P0, PT, R0, 0x1, PT ;  /* 0x000000010000780c */ /* 0x008fda0003f05270 */
[----:B------:R-:W-:Y:S05]  /*0790*/  @P0 BRA `(.L_x_10) ;  /* 0x0000000000580947 */ /* 0x000fea0003800000 */
[----:B------:R-:W3:Y:S01]  /*07a0*/  S2UR UR5, SR_CgaCtaId ;  /* 0x00000000000579c3 */ /* 0x000ee20000008800 */
[----:B------:R-:W-:Y:S01]  /*07b0*/  UMOV UR4, 0x400 ;  /* 0x0000040000047882 */ /* 0x000fe20000000000 */
[----:B------:R-:W-:Y:S01]  /*07c0*/  UMOV UR8, 0x20 ;  /* 0x0000002000087882 */ /* 0x000fe20000000000 */
[----:B------:R-:W-:Y:S01]  /*07d0*/  UMOV UR6, 0x80 ;  /* 0x0000008000067882 */ /* 0x000fe20000000000 */
[----:B------:R-:W-:-:S04]  /*07e0*/  UIADD3 UR8, UPT, UPT, -UR8, 0x100000, URZ ;  /* 0x0010000008087890 */ /* 0x000fc8000fffe1ff */
[----:B------:R-:W-:Y:S02]  /*07f0*/  USHF.L.U32 UR9, UR8, 0xb, URZ ;  /* 0x0000000b08097899 */ /* 0x000fe400080006ff */
[----:B------:R-:W-:Y:S02]  /*0800*/  USHF.L.U32 UR8, UR8, 0x1, URZ ;  /* 0x0000000108087899 */ /* 0x000fe400080006ff */
[----:B------:R-:W-:-:S04]  /*0810*/  UIADD3 UR6, UPT, UPT, -UR6, 0x100000, URZ ;  /* 0x0010000006067890 */ /* 0x000fc8000fffe1ff */
[----:B------:R-:W-:Y:S02]  /*0820*/  USHF.L.U32 UR7, UR6, 0xb, URZ ;  /* 0x0000000b06077899 */ /* 0x000fe400080006ff */
[----:B------:R-:W-:Y:S01]  /*0830*/  USHF.L.U32 UR6, UR6, 0x1, URZ ;  /* 0x0000000106067899 */ /* 0x000fe200080006ff */
[----:B------:R-:W-:Y:S01]  /*0840*/  ELECT P0, URZ, PT ;  /* 0x0000000000ff782f */ /* 0x000fe20003800000 */
[----:B---3--:R-:W-:Y:S01]  /*0850*/  ULEA UR4, UR5, UR4, 0x18 ;  /* 0x0000000405047291 */ /* 0x008fe2000f8ec0ff */
[----:B------:R-:W3:Y:S11]  /*0860*/  FENCE.VIEW.ASYNC.S ;  /* 0x00000000000073c6 */ /* 0x000ef60000000000 */
[----:B---3--:R3:W1:Y:S01]  /*0870*/  SYNCS.EXCH.64 URZ, [UR4+0x80], UR8 ;  /* 0x0000800804ff75b2 */ /* 0x0086620008000100 */
[----:B------:R3:W1:Y:S01]  /*0880*/  SYNCS.EXCH.64 URZ, [UR4+0xa0], UR6 ;  /* 0x0000a00604ff75b2 */ /* 0x0006620008000100 */
[----:B------:R3:W1:Y:S01]  /*0890*/  SYNCS.EXCH.64 URZ, [UR4+0x88], UR8 ;  /* 0x0000880804ff75b2 */ /* 0x0006620008000100 */
[----:B------:R3:W1:Y:S01]  /*08a0*/  SYNCS.EXCH.64 URZ, [UR4+0xa8], UR6 ;  /* 0x0000a80604ff75b2 */ /* 0x0006620008000100 */
[----:B------:R3:W1:Y:S01]  /*08b0*/  SYNCS.EXCH.64 URZ, [UR4+0x90], UR8 ;  /* 0x0000900804ff75b2 */ /* 0x0006620008000100 */
[----:B------:R3:W1:Y:S01]  /*08c0*/  SYNCS.EXCH.64 URZ, [UR4+0xb0], UR6 ;  /* 0x0000b00604ff75b2 */ /* 0x0006620008000100 */
[----:B------:R3:W1:Y:S01]  /*08d0*/  SYNCS.EXCH.64 URZ, [UR4+0x98], UR8 ;  /* 0x0000980804ff75b2 */ /* 0x0006620008000100 */
[----:B------:R3:W1:Y:S01]  /*08e0*/  SYNCS.EXCH.64 URZ, [UR4+0xb8], UR6 ;  /* 0x0000b80604ff75b2 */ /* 0x0006620008000100 */
[----:B------:R-:W-:Y:S01]  /*08f0*/  NOP ;  /* 0x0000000000007918 */ /* 0x000fe20000000000 */
.L_x_10:
[----:B------:R-:W2:Y:S01]  /*0900*/  SHFL.IDX PT, R0, R88, RZ, 0x1f ;  /* 0x00001fff58007589 */ /* 0x000ea200000e0000 */
[----:B------:R-:W-:Y:S01]  /*0910*/  NOP ;  /* 0x0000000000007918 */ /* 0x000fe20000000000 */
[----:B--2---:R-:W-:-:S13]  /*0920*/  ISETP.NE.AND P0, PT, R0, 0x3, PT ;  /* 0x000000030000780c */ /* 0x004fda0003f05270 */
[----:B------:R-:W-:Y:S05]  /*0930*/  @P0 BRA `(.L_x_11) ;  /* 0x0000000000300947 */ /* 0x000fea0003800000 */
[----:B------:R-:W2:Y:S01]  /*0940*/  S2UR UR5, SR_CgaCtaId ;  /* 0x00000000000579c3 */ /* 0x000ea20000008800 */
[----:B---3--:R-:W-:Y:S01]  /*0950*/  UMOV UR4, 0x400 ;  /* 0x0000040000047882 */ /* 0x008fe20000000000 */
[----:B------:R-:W-:Y:S01]  /*0960*/  UMOV UR6, 0x20 ;  /* 0x0000002000067882 */ /* 0x000fe20000000000 */
[----:B------:R-:W-:Y:S01]  /*0970*/  ELECT P0, URZ, PT ;  /* 0x0000000000ff782f */ /* 0x000fe20003800000 */
[----:B------:R-:W-:-:S04]  /*0980*/  UIADD3 UR6, UPT, UPT, -UR6, 0x100000, URZ ;  /* 0x0010000006067890 */ /* 0x000fc8000fffe1ff */
[----:B------:R-:W-:Y:S02]  /*0990*/  USHF.L.U32 UR7, UR6, 0xb, URZ ;  /* 0x0000000b06077899 */ /* 0x000fe400080006ff */
[----:B------:R-:W-:Y:S02]  /*09a0*/  USHF.L.U32 UR6, UR6, 0x1, URZ ;  /* 0x0000000106067899 */ /* 0x000fe400080006ff */
[----:B--2---:R-:W-:Y:S01]  /*09b0*/  ULEA UR4, UR5, UR4, 0x18 ;  /* 0x0000000405047291 */ /* 0x004fe2000f8ec0ff */
[----:B------:R-:W2:Y:S11]  /*09c0*/  FENCE.VIEW.ASYNC.S ;  /* 0x00000000000073c6 */ /* 0x000eb60000000000 */
[----:B--2---:R2:W3:Y:S01]  /*09d0*/  SYNCS.EXCH.64 URZ, [UR4+0xc0], UR6 ;  /* 0x0000c00604ff75b2 */ /* 0x0044e20008000100 */
[----:B------:R2:W1:Y:S01]  /*09e0*/  SYNCS.EXCH.64 URZ, [UR4+0xc8], UR6 ;  /* 0x0000c80604ff75b2 */ /* 0x0004620008000100 */
[----:B------:R-:W-:Y:S01]  /*09f0*/  NOP ;  /* 0x0000000000007918 */ /* 0x000fe20000000000 */
.L_x_11:
[----:B------:R-:W4:Y:S01]  /*0a00*/  SHFL.IDX PT, R0, R88, RZ, 0x1f ;  /* 0x00001fff58007589 */ /* 0x000f2200000e0000 */
[----:B------:R-:W-:Y:S01]  /*0a10*/  NOP ;  /* 0x0000000000007918 */ /* 0x000fe20000000000 */
[----:B----4-:R-:W-:-:S13]  /*0a20*/  ISETP.NE.AND P0, PT, R0, 0x4, PT ;  /* 0x000000040000780c */ /* 0x010fda0003f05270 */
[----:B------:R-:W-:Y:S05]  /*0a30*/  @P0 BRA `(.L_x_12) ;  /* 0x0000000000440947 */ /* 0x000fea0003800000 */
[----:B------:R-:W4:Y:S01]  /*0a40*/  S2UR UR5, SR_CgaCtaId ;  /* 0x00000000000579c3 */ /* 0x000f220000008800 */
[----:B--23--:R-:W-:Y:S01]  /*0a50*/  UMOV UR4, 0x1e0 ;  /* 0x000001e000047882 */ /* 0x00cfe20000000000 */
[----:B------:R-:W-:Y:S01]  /*0a60*/  UMOV UR6, 0x400 ;  /* 0x0000040000067882 */ /* 0x000fe20000000000 */
[----:B------:R-:W-:Y:S01]  /*0a70*/  USEL UR4, UR4, 0x1a0, UP3 ;  /* 0x000001a004047887 */ /* 0x000fe20009800000 */
[----:B------:R-:W-:Y:S01]  /*0a80*/  UMOV UR8, 0x1 ;  /* 0x0000000100087882 */ /* 0x000fe20000000000 */
[----:B------:R-:W-:Y:S01]  /*0a90*/  ELECT P0, URZ, PT ;  /* 0x0000000000ff782f */ /* 0x000fe20003800000 */
[----:B------:R-:W-:-:S04]  /*0aa0*/  UIADD3 UR8, UPT, UPT, -UR8, 0x100000, URZ ;  /* 0x0010000008087890 */ /* 0x000fc8000fffe1ff */
[----:B------:R-:W-:Y:S02]  /*0ab0*/  USHF.L.U32 UR9, UR8, 0xb, URZ ;  /* 0x0000000b08097899 */ /* 0x000fe400080006ff */
[----:B------:R-:W-:Y:S02]  /*0ac0*/  USHF.L.U32 UR8, UR8, 0x1, URZ ;  /* 0x0000000108087899 */ /* 0x000fe400080006ff */
[----:B----4-:R-:W-:Y:S02]  /*0ad0*/  ULEA UR6, UR5, UR6, 0x18 ;  /* 0x0000000605067291 */ /* 0x010fe4000f8ec0ff */
[----:B------:R-:W-:-:S04]  /*0ae0*/  UIADD3 UR4, UPT, UPT, -UR4, 0x100000, URZ ;  /* 0x0010000004047890 */ /* 0x000fc8000fffe1ff */
[----:B------:R-:W-:Y:S02]  /*0af0*/  USHF.L.U32 UR5, UR4, 0xb, URZ ;  /* 0x0000000b04057899 */ /* 0x000fe400080006ff */
[----:B------:R-:W-:Y:S01]  /*0b00*/  USHF.L.U32 UR4, UR4, 0x1, URZ ;  /* 0x0000000104047899 */ /* 0x000fe200080006ff */
[----:B------:R-:W2:Y:S03]  /*0b10*/  FENCE.VIEW.ASYNC.S ;  /* 0x00000000000073c6 */ /* 0x000ea60000000000 */
[----:B--2---:R4:W2:Y:S08]  /*0b20*/  SYNCS.EXCH.64 URZ, [UR6+0xd0], UR8 ;  /* 0x0000d00806ff75b2 */ /* 0x0048b00008000100 */
[----:B------:R4:W3:Y:S02]  /*0b30*/  SYNCS.EXCH.64 URZ, [UR6+0xd8], UR4 ;  /* 0x0000d80406ff75b2 */ /* 0x0008e40008000100 */
[----:B----4-:R-:W-:Y:S01]  /*0b40*/  NOP ;  /* 0x0000000000007918 */ /* 0x010fe20000000000 */
.L_x_12:
[----:B------:R-:W4:Y:S01]  /*0b50*/  SHFL.IDX PT, R0, R88, RZ, 0x1f ;  /* 0x00001fff58007589 */ /* 0x000f2200000e0000 */
[----:B------:R-:W-:Y:S01]  /*0b60*/  ISETP.NE.OR P1, PT, RZ, UR18, !P1 ;  /* 0x00000012ff007c0c */ /* 0x000fe2000cf25670 */
[----:B------:R-:W-:Y:S01]  /*0b70*/  NOP ;  /* 0x0000000000007918 */ /* 0x000fe20000000000 */
[----:B----4-:R-:W-:-:S13]  /*0b80*/  ISETP.NE.AND P0, PT, R0, 0x5, PT ;  /* 0x000000050000780c */ /* 0x010fda0003f05270 */
[----:B------:R-:W-:Y:S05]  /*0b90*/  @P0 BRA `(.L_x_13) ;  /* 0x0000000000480947 */ /* 0x000fea0003800000 */
[----:B------:R-:W4:Y:S01]  /*0ba0*/  S2UR UR5, SR_CgaCtaId ;  /* 0x00000000000579c3 */ /* 0x000f220000008800 */
[----:B--23--:R-:W-:Y:S01]  /*0bb0*/  UMOV UR4, 0x400 ;  /* 0x0000040000047882 */ /* 0x00cfe20000000000 */
        /* <DEDUP_REMOVED lines=9> */
[----:B----4-:R-:W-:Y:S01]  /*0c50*/  ULEA UR4, UR5, UR4, 0x18 ;  /* 0x0000000405047291 */ /* 0x010fe2000f8ec0ff */
[----:B------:R-:W2:Y:S11]  /*0c60*/  FENCE.VIEW.ASYNC.S ;  /* 0x00000000000073c6 */ /* 0x000eb60000000000 */
[----:B--2---:R4:W2:Y:S01]  /*0c70*/  SYNCS.EXCH.64 URZ, [UR4+0xe0], UR6 ;  /* 0x0000e00604ff75b2 */ /* 0x0048a20008000100 */
[----:B------:R4:W3:Y:S01]  /*0c80*/  SYNCS.EXCH.64 URZ, [UR4+0xf0], UR8 ;  /* 0x0000f00804ff75b2 */ /* 0x0008e20008000100 */
[----:B------:R4:W1:Y:S01]  /*0c90*/  SYNCS.EXCH.64 URZ, [UR4+0xe8], UR6 ;  /* 0x0000e80604ff75b2 */ /* 0x0008620008000100 */
[----:B------:R4:W1:Y:S02]  /*0ca0*/  SYNCS.EXCH.64 URZ, [UR4+0xf8], UR8 ;  /* 0x0000f80804ff75b2 */ /* 0x0008640008000100 */
[----:B----4-:R-:W-:Y:S01]  /*0cb0*/  NOP ;  /* 0x0000000000007918 */ /* 0x010fe20000000000 */
.L_x_13:
[----:B--23--:R-:W2:Y:S01]  /*0cc0*/  S2UR UR7, SR_CgaCtaId ;  /* 0x00000000000779c3 */ /* 0x00cea20000008800 */
[----:B------:R-:W-:Y:S01]  /*0cd0*/  VOTEU.ALL UP0, P1 ;  /* 0x0000000000ff7886 */ /* 0x000fe20000800000 */
[----:B------:R-:W-:Y:S01]  /*0ce0*/  UMOV UR4, 0x20 ;  /* 0x0000002000047882 */ /* 0x000fe20000000000 */
[----:B------:R-:W-:Y:S01]  /*0cf0*/  NOP ;  /* 0x0000000000007918 */ /* 0x000fe20000000000 */
[----:B-1----:R-:W-:Y:S01]  /*0d00*/  LOP3.LUT R3, R85, 0x1f, RZ, 0xc0, !PT ;  /* 0x0000001f55037812 */ /* 0x002fe200078ec0ff */
[----:B------:R-:W-:Y:S01]  /*0d10*/  UISETP.NE.AND UP4, UPT, UR18, URZ, UPT ;  /* 0x000000ff1200728c */ /* 0x000fe2000bf85270 */
[----:B------:R-:W-:Y:S01]  /*0d20*/  @!UP0 UMOV UR6, 0x400 ;  /* 0x0000040000068882 */ /* 0x000fe20000000000 */
[----:B------:R-:W-:-:S04]  /*0d30*/  @!UP0 UIADD3 UR4, UPT, UPT, -UR4, 0x100000, URZ ;  /* 0x0010000004048890 */ /* 0x000fc8000fffe1ff */
[----:B------:R-:W-:Y:S02]  /*0d40*/  @!UP0 USHF.L.U32 UR5, UR4, 0xb, URZ ;  /* 0x0000000b04058899 */ /* 0x000fe400080006ff */
[----:B------:R-:W-:Y:S02]  /*0d50*/  @!UP0 USHF.L.U32 UR4, UR4, 0x1, URZ ;  /* 0x0000000104048899 */ /* 0x000fe400080006ff */
[----:B--2---:R-:W-:Y:S01]  /*0d60*/  @!UP0 ULEA UR6, UR7, UR6, 0x18 ;  /* 0x0000000607068291 */ /* 0x004fe2000f8ec0ff */
[----:B------:R-:W1:Y:S01]  /*0d70*/  LDCU UR7, c[0x0][0x36c] ;  /* 0x00006d80ff0777ac */ /* 0x000e620008000800 */
[----:B------:R-:W-:Y:S01]  /*0d80*/  VOTEU.ALL UP0, P1 ;  /* 0x0000000000ff7886 */ /* 0x000fe20000800000 */
[----:B------:R-:W2:Y:S09]  /*0d90*/  FENCE.VIEW.ASYNC.S ;  /* 0x00000000000073c6 */ /* 0x000eb20000000000 */
[----:B--2---:R2:W3:Y:S01]  /*0da0*/  @!UP0 SYNCS.EXCH.64 URZ, [UR6+0x100], UR4 ;  /* 0x0001000406ff85b2 */ /* 0x0044e20008000100 */
[----:B-1----:R-:W-:-:S09]  /*0db0*/  UISETP.EQ.U32.AND UP6, UPT, UR7, 0x1, UPT ;  /* 0x000000010700788c */ /* 0x002fd2000bfc2070 */
[----:B--2---:R-:W-:Y:S05]  /*0dc0*/  BRA.U !UP6, `(.L_x_14) ;  /* 0x000000010e087547 */ /* 0x004fea000b800000 */
[----:B---3--:R-:W-:Y:S01]  /*0dd0*/  UCGABAR_ARV ;  /* 0x00000000000079c7 */ /* 0x008fe20008000000 */
[----:B------:R-:W-:Y:S05]  /*0de0*/  BRA `(.L_x_15) ;  /* 0x0000000000047947 */ /* 0x000fea0003800000 */
.L_x_14:
[----:B---3--:R-:W-:Y:S01]  /*0df0*/  NOP ;  /* 0x0000000000007918 */ /* 0x008fe20000000000 */
.L_x_15:
[----:B------:R-:W1:Y:S01]  /*0e00*/  S2UR UR20, SR_CTAID.X ;  /* 0x00000000001479c3 */ /* 0x000e620000002500 */
[----:B------:R-:W-:-:S05]  /*0e10*/  CS2R.32 R96, SR_CgaSize ;  /* 0x0000000000607805 */ /* 0x000fca0000008a00 */
[----:B------:R-:W-:-:S05]  /*0e20*/  IMAD R96, R96, -0xa0, RZ ;  /* 0xffffff6060607824 */ /* 0x000fca00078e02ff */
[----:B------:R-:W-:-:S14]  /*0e30*/  R2UR UR5, R96 ;  /* 0x00000000600572ca */ /* 0x000fdc00000e0000 */
[----:B------:R-:W2:Y:S01]  /*0e40*/  LDCU UR5, c[0x0][UR5+0x2b0] ;  /* 0x00005600050577ac */ /* 0x000ea20008000800 */
[----:B------:R-:W-:-:S05]  /*0e50*/  CS2R.32 R96, SR_CgaSize ;  /* 0x0000000000607805 */ /* 0x000fca0000008a00 */
[----:B------:R-:W-:-:S05]  /*0e60*/  IMAD R96, R96, -0xa0, RZ ;  /* 0xffffff6060607824 */ /* 0x000fca00078e02ff */
[----:B------:R-:W-:-:S14]  /*0e70*/  R2UR UR4, R96 ;  /* 0x00000000600472ca */ /* 0x000fdc00000e0000 */
[----:B------:R-:W3:Y:S01]  /*0e80*/  LDCU UR4, c[0x0][UR4+0x2b4] ;  /* 0x00005680040477ac */ /* 0x000ee20008000800 */
[----:B------:R-:W4:Y:S01]  /*0e90*/  S2UR UR21, SR_CTAID.Y ;  /* 0x00000000001579c3 */ /* 0x000f220000002600 */
[----:B------:R-:W-:-:S05]  /*0ea0*/  CS2R.32 R96, SR_CgaSize ;  /* 0x0000000000607805 */ /* 0x000fca0000008a00 */
[----:B------:R-:W-:-:S05]  /*0eb0*/  IMAD R96, R96, -0xa0, RZ ;  /* 0xffffff6060607824 */ /* 0x000fca00078e02ff */
[----:B------:R-:W-:-:S14]  /*0ec0*/  R2UR UR7, R96 ;  /* 0x00000000600772ca */ /* 0x000fdc00000e0000 */
[----:B------:R-:W3:Y:S01]  /*0ed0*/  LDCU UR7, c[0x0][UR7+0x2a0] ;  /* 0x00005400070777ac */ /* 0x000ee20008000800 */
[----:B------:R-:W-:-:S05]  /*0ee0*/  CS2R.32 R96, SR_CgaSize ;  /* 0x0000000000607805 */ /* 0x000fca0000008a00 */
[----:B------:R-:W-:-:S05]  /*0ef0*/  IMAD R96, R96, -0xa0, RZ ;  /* 0xffffff6060607824 */ /* 0x000fca00078e02ff */
[----:B------:R-:W-:-:S14]  /*0f00*/  R2UR UR8, R96 ;  /* 0x00000000600872ca */ /* 0x000fdc00000e0000 */
[----:B------:R-:W3:Y:S01]  /*0f10*/  LDCU UR8, c[0x0][UR8+0x2a4] ;  /* 0x00005480080877ac */ /* 0x000ee20008000800 */
[----:B------:R-:W3:Y:S01]  /*0f20*/  LDCU UR19, c[0x0][0xb24] ;  /* 0x00016480ff1377ac */ /* 0x000ee20008000800 */
[----:B------:R-:W3:Y:S01]  /*0f30*/  LDCU UR39, c[0x0][0xb24] ;  /* 0x00016480ff2777ac */ /* 0x000ee20008000800 */
[----:B-1----:R-:W-:Y:S01]  /*0f40*/  I2FP.F32.U32 R2, UR20 ;  /* 0x0000001400027c45 */ /* 0x002fe20008201000 */
[----:B------:R-:W1:Y:S04]  /*0f50*/  LDCU UR24, c[0x0][0xb30] ;  /* 0x00016600ff1877ac */ /* 0x000e680008000800 */
[----:B--2---:R-:W-:Y:S01]  /*0f60*/  FMUL R2, R2, UR5 ;  /* 0x0000000502027c20 */ /* 0x004fe20008400000 */
[----:B----4-:R-:W-:-:S05]  /*0f70*/  I2FP.F32.U32 R0, UR21 ;  /* 0x0000001500007c45 */ /* 0x010fca0008201000 */
[----:B------:R-:W2:Y:S01]  /*0f80*/  F2I.U32.TRUNC.NTZ R2, R2 ;  /* 0x0000000200027305 */ /* 0x000ea2000020f000 */
[----:B---3--:R-:W-:-:S07]  /*0f90*/  FMUL R0, R0, UR4 ;  /* 0x0000000400007c20 */ /* 0x008fce0008400000 */
[----:B------:R-:W3:Y:S01]  /*0fa0*/  F2I.U32.TRUNC.NTZ R0, R0 ;  /* 0x0000000000007305 */ /* 0x000ee2000020f000 */
[----:B--2---:R-:W-:Y:S02]  /*0fb0*/  R2UR UR4, R2 ;  /* 0x00000000020472ca */ /* 0x004fe400000e0000 */
[----:B------:R-:W-:Y:S02]  /*0fc0*/  PRMT R2, RZ, 0x7610, R2 ;  /* 0x00007610ff027816 */ /* 0x000fe40000000002 */
[----:B---3--:R-:W-:Y:S02]  /*0fd0*/  R2UR UR6, R0 ;  /* 0x00000000000672ca */ /* 0x008fe400000e0000 */
[----:B------:R-:W-:-:S07]  /*0fe0*/  PRMT R0, RZ, 0x7610, R0 ;  /* 0x00007610ff007816 */ /* 0x000fce0000000000 */
[----:B------:R-:W-:-:S04]  /*0ff0*/  UIADD3 UR5, UPT, UPT, -UR4, URZ, URZ ;  /* 0x000000ff04057290 */ /* 0x000fc8000fffe1ff */
[----:B------:R-:W-:Y:S02]  /*1000*/  UIMAD UR5, UR7, UR5, UR20 ;  /* 0x00000005070572a4 */ /* 0x000fe4000f8e0214 */
[----:B------:R-:W-:-:S04]  /*1010*/  UIADD3 UR4, UPT, UPT, -UR6, URZ, URZ ;  /* 0x000000ff06047290 */ /* 0x000fc8000fffe1ff */
[----:B------:R-:W-:Y:S01]  /*1020*/  IMAD.U32 R96, RZ, RZ, UR5 ;  /* 0x00000005ff607e24 */ /* 0x000fe2000f8e00ff */
[----:B------:R-:W-:-:S06]  /*1030*/  UIMAD UR4, UR8, UR4, UR21 ;  /* 0x00000004080472a4 */ /* 0x000fcc000f8e0215 */
[----:B------:R-:W-:Y:S01]  /*1040*/  IMAD.U32 R95, RZ, RZ, UR4 ;  /* 0x00000004ff5f7e24 */ /* 0x000fe2000f8e00ff */
[----:B-1----:R-:W-:Y:S06]  /*1050*/  BRA.U UP4, `(.L_x_16) ;  /* 0x0000000104307547 */ /* 0x002fec000b800000 */
[----:B------:R-:W-:Y:S01]  /*1060*/  R2UR UR5, R95 ;  /* 0x000000005f0572ca */ /* 0x000fe200000e0000 */
[----:B------:R-:W-:Y:S01]  /*1070*/  UMOV UR7, 0x3 ;  /* 0x0000000300077882 */ /* 0x000fe20000000000 */
[----:B------:R-:W-:-:S11]  /*1080*/  R2UR UR4, R96 ;  /* 0x00000000600472ca */ /* 0x000fd600000e0000 */
[----:B------:R-:W-:-:S04]  /*1090*/  UISETP.NE.AND UP0, UPT, UR5, URZ, UPT ;  /* 0x000000ff0500728c */ /* 0x000fc8000bf05270 */
[----:B------:R-:W-:Y:S02]  /*10a0*/  UISETP.LT.U32.OR UP0, UPT, UR4, 0x2, !UP0 ;  /* 0x000000020400788c */ /* 0x000fe4000c701470 */
[----:B------:R-:W-:Y:S02]  /*10b0*/  ULOP3.LUT UR4, UR4, 0xfffffffe, URZ, 0xc0, !UPT ;  /* 0xfffffffe04047892 */ /* 0x000fe4000f8ec0ff */
[----:B------:R-:W-:Y:S02]  /*10c0*/  USEL UR6, URZ, 0x1, !UP0 ;  /* 0x00000001ff067887 */ /* 0x000fe4000c000000 */
[----:B------:R-:W-:Y:S02]  /*10d0*/  USEL UR5, URZ, 0x2, !UP0 ;  /* 0x00000002ff057887 */ /* 0x000fe4000c000000 */
[----:B------:R-:W-:Y:S02]  /*10e0*/  USHF.L.U32 UR4, UR7, UR4, URZ ;  /* 0x0000000407047299 */ /* 0x000fe400080006ff */
[----:B------:R-:W-:-:S04]  /*10f0*/  UIADD3 UR5, UPT, UPT, UR6, UR5, URZ ;  /* 0x0000000506057290 */ /* 0x000fc8000fffe0ff */
[----:B------:R-:W-:Y:S02]  /*1100*/  IMAD.U32 R0, RZ, RZ, UR4 ;  /* 0x00000004ff007e24 */ /* 0x000fe4000f8e00ff */
[----:B------:R-:W-:-:S07]  /*1110*/  IMAD.U32 R2, RZ, RZ, UR5 ;  /* 0x00000005ff027e24 */ /* 0x000fce000f8e00ff */
.L_x_16:
[----:B------:R-:W1:Y:S01]  /*1120*/  S2UR UR52, SR_CTAID.Z ;  /* 0x00000000003479c3 */ /* 0x000e620000002700 */
[----:B------:R-:W-:Y:S01]  /*1130*/  UISETP.GE.AND UP0, UPT, UR19, 0x1, UPT ;  /* 0x000000011300788c */ /* 0x000fe2000bf06270 */
[----:B------:R-:W-:-:S08]  /*1140*/  UMOV UR51, UR20 ;  /* 0x0000001400337c82 */ /* 0x000fd00008000000 */
[----:B------:R-:W-:Y:S05]  /*1150*/  BRA.U !UP0, `(.L_x_17) ;  /* 0x0000000108d47547 */ /* 0x000fea000b800000 */
[----:B------:R-:W2:Y:S01]  /*1160*/  LDCU.128 UR12, c[0x0][0xb10] ;  /* 0x00016200ff0c77ac */ /* 0x000ea20008000c00 */
[----:B------:R-:W3:Y:S01]  /*1170*/  LDCU UR22, c[0x0][0xb0c] ;  /* 0x00016180ff1677ac */ /* 0x000ee20008000800 */
[----:B------:R-:W4:Y:S01]  /*1180*/  LDCU UR6, c[0x0][0x370] ;  /* 0x00006e00ff0677ac */ /* 0x000f220008000800 */
[----:B------:R-:W1:Y:S01]  /*1190*/  LDCU UR7, c[0x0][0x374] ;  /* 0x00006e80ff0777ac */ /* 0x000e620008000800 */
[----:B------:R-:W1:Y:S01]  /*11a0*/  LDCU UR23, c[0x0][0xb20] ;  /* 0x00016400ff1777ac */ /* 0x000e620008000800 */
[----:B--2---:R-:W-:Y:S02]  /*11b0*/  UIMAD.WIDE.U32 UR4, UR20, UR12, URZ ;  /* 0x0000000c140472a5 */ /* 0x004fe4000f8e00ff */
[----:B---3--:R-:W-:Y:S01]  /*11c0*/  UISETP.NE.AND UP0, UPT, UR22, 0x1, UPT ;  /* 0x000000011600788c */ /* 0x008fe2000bf05270 */
[----:B------:R-:W2:Y:S01]  /*11d0*/  LDCU.64 UR8, c[0x0][0xb28] ;  /* 0x00016500ff0877ac */ /* 0x000ea20008000a00 */
[----:B----4-:R-:W-:-:S03]  /*11e0*/  UIMAD.WIDE.U32 UR10, UR6, UR12, URZ ;  /* 0x0000000c060a72a5 */ /* 0x010fc6000f8e00ff */
[----:B------:R-:W-:Y:S01]  /*11f0*/  UMOV UR4, UR5 ;  /* 0x0000000500047c82 */ /* 0x000fe20008000000 */
[----:B------:R-:W-:Y:S02]  /*1200*/  UISETP.NE.AND UP2, UPT, UR19, 0x1, UPT ;  /* 0x000000011300788c */ /* 0x000fe4000bf45270 */
[----:B------:R-:W-:Y:S01]  /*1210*/  USHF.R.U32.HI UR4, URZ, UR13, UR4 ;  /* 0x0000000dff047299 */ /* 0x000fe20008011604 */
[----:B------:R-:W-:Y:S01]  /*1220*/  UMOV UR10, UR11 ;  /* 0x0000000b000a7c82 */ /* 0x000fe20008000000 */
[----:B------:R-:W-:Y:S02]  /*1230*/  UIMAD.WIDE.U32 UR16, UR21, UR15, URZ ;  /* 0x0000000f151072a5 */ /* 0x000fe4000f8e00ff */
[----:B------:R-:W-:Y:S02]  /*1240*/  USEL UR5, UR20, UR4, !UP0 ;  /* 0x0000000414057287 */ /* 0x000fe4000c000000 */
[----:B------:R-:W-:Y:S02]  /*1250*/  @UP0 USHF.R.U32.HI UR6, URZ, UR13, UR10 ;  /* 0x0000000dff060299 */ /* 0x000fe4000801160a */
[----:B------:R-:W-:-:S02]  /*1260*/  UISETP.NE.AND UP0, UPT, UR14, 0x1, UPT ;  /* 0x000000010e00788c */ /* 0x000fc4000bf05270 */
[----:B-1----:R-:W-:Y:S02]  /*1270*/  UIMAD.WIDE.U32 UR10, UR7, UR15, URZ ;  /* 0x0000000f070a72a5 */ /* 0x002fe4000f8e00ff */
[----:B--2---:R-:W-:Y:S01]  /*1280*/  UIMAD.WIDE.U32 UR12, UR6, UR8, URZ ;  /* 0x00000008060c72a5 */ /* 0x004fe2000f8e00ff */
[----:B------:R-:W-:Y:S01]  /*1290*/  UMOV UR4, UR17 ;  /* 0x0000001100047c82 */ /* 0x000fe20008000000 */
[----:B------:R-:W-:-:S03]  /*12a0*/  UIADD3 UR51, UPT, UPT, -UR5, URZ, URZ ;  /* 0x000000ff05337290 */ /* 0x000fc6000fffe1ff */
[----:B------:R-:W-:Y:S01]  /*12b0*/  UMOV UR10, UR11 ;  /* 0x0000000b000a7c82 */ /* 0x000fe20008000000 */
[----:B------:R-:W-:Y:S02]  /*12c0*/  USHF.R.U32.HI UR4, URZ, UR23, UR4 ;  /* 0x00000017ff047299 */ /* 0x000fe40008011604 */
[----:B------:R-:W-:Y:S01]  /*12d0*/  @UP0 USHF.R.U32.HI UR7, URZ, UR23, UR10 ;  /* 0x00000017ff070299 */ /* 0x000fe2000801160a */
[----:B------:R-:W-:Y:S01]  /*12e0*/  UMOV UR12, UR13 ;  /* 0x0000000d000c7c82 */ /* 0x000fe20008000000 */
[----:B------:R-:W-:Y:S02]  /*12f0*/  USEL UR4, UR21, UR4, !UP0 ;  /* 0x0000000415047287 */ /* 0x000fe4000c000000 */
[----:B------:R-:W-:Y:S02]  /*1300*/  UIMAD.WIDE.U32 UR10, UR7, UR8, URZ ;  /* 0x00000008070a72a5 */ /* 0x000fe4000f8e00ff */
[----:B------:R-:W-:Y:S02]  /*1310*/  @UP2 USHF.R.U32.HI UR6, URZ, UR9, UR12 ;  /* 0x00000009ff062299 */ /* 0x000fe4000801160c */
[----:B------:R-:W-:-:S02]  /*1320*/  UIMAD.WIDE.U32 UR12, UR4, UR8, URZ ;  /* 0x00000008040c72a5 */ /* 0x000fc4000f8e00ff */
[----:B------:R-:W-:Y:S01]  /*1330*/  UIMAD UR51, UR22, UR51, UR20 ;  /* 0x00000033163372a4 */ /* 0x000fe2000f8e0214 */
[----:B------:R-:W-:Y:S02]  /*1340*/  UMOV UR10, UR11 ;  /* 0x0000000b000a7c82 */ /* 0x000fe40008000000 */
[----:B------:R-:W-:Y:S02]  /*1350*/  @UP2 USHF.R.U32.HI UR7, URZ, UR9, UR10 ;  /* 0x00000009ff072299 */ /* 0x000fe4000801160a */
[----:B------:R-:W-:Y:S02]  /*1360*/  UIMAD UR10, UR6, UR19, URZ ;  /* 0x00000013060a72a4 */ /* 0x000fe4000f8e02ff */
[----:B------:R-:W-:-:S04]  /*1370*/  UIMAD UR7, UR7, UR19, URZ ;  /* 0x00000013070772a4 */ /* 0x000fc8000f8e02ff */
[----:B------:R-:W-:-:S03]  /*1380*/  UISETP.GE.AND UP0, UPT, UR4, UR7, UPT ;  /* 0x000000070400728c */ /* 0x000fc6000bf06270 */
[----:B------:R-:W-:Y:S01]  /*1390*/  UMOV UR7, UR13 ;  /* 0x0000000d00077c82 */ /* 0x000fe20008000000 */
[----:B------:R-:W-:Y:S02]  /*13a0*/  UISETP.GE.OR UP0, UPT, UR5, UR10, UP0 ;  /* 0x0000000a0500728c */ /* 0x000fe40008706670 */
[----:B------:R-:W-:Y:S02]  /*13b0*/  UIMAD.WIDE.U32 UR10, UR5, UR8, URZ ;  /* 0x00000008050a72a5 */ /* 0x000fe4000f8e00ff */
[----:B------:R-:W-:Y:S02]  /*13c0*/  USHF.R.U32.HI UR7, URZ, UR9, UR7 ;  /* 0x00000009ff077299 */ /* 0x000fe40008011607 */
[----:B------:R-:W-:Y:S02]  /*13d0*/  UIADD3 UR10, UPT, UPT, -UR4, URZ, URZ ;  /* 0x000000ff040a7290 */ /* 0x000fe4000fffe1ff */
[----:B------:R-:W-:Y:S02]  /*13e0*/  USEL UR7, UR4, UR7, !UP2 ;  /* 0x0000000704077287 */ /* 0x000fe4000d000000 */
[----:B------:R-:W-:Y:S01]  /*13f0*/  UIMAD UR10, UR14, UR10, UR21 ;  /* 0x0000000a0e0a72a4 */ /* 0x000fe2000f8e0215 */
[----:B------:R-:W-:-:S02]  /*1400*/  @!UP0 UMOV UR8, UR11 ;  /* 0x0000000b00088c82 */ /* 0x000fc40008000000 */
[----:B------:R-:W-:Y:S02]  /*1410*/  @!UP0 USHF.R.U32.HI UR8, URZ, UR9, UR8 ;  /* 0x00000009ff088299 */ /* 0x000fe40008011608 */
[----:B------:R-:W-:Y:S02]  /*1420*/  UIADD3 UR9, UPT, UPT, -UR7, URZ, URZ ;  /* 0x000000ff07097290 */ /* 0x000fe4000fffe1ff */
[----:B------:R-:W-:Y:S02]  /*1430*/  @!UP0 USEL UR8, UR5, UR8, !UP2 ;  /* 0x0000000805088287 */ /* 0x000fe4000d000000 */
[----:B------:R-:W-:Y:S02]  /*1440*/  UIMAD UR9, UR19, UR9, UR4 ;  /* 0x00000009130972a4 */ /* 0x000fe4000f8e0204 */
[----:B------:R-:W-:Y:S02]  /*1450*/  @!UP0 UIADD3 UR7, UPT, UPT, UR7, -UR8, URZ ;  /* 0x8000000807078290 */ /* 0x000fe4000fffe0ff */
[----:B------:R-:W-:-:S02]  /*1460*/  @!UP0 UIMAD UR6, UR9, UR6, UR8 ;  /* 0x00000006090682a4 */ /* 0x000fc4000f8e0208 */
[----:B------:R-:W-:-:S04]  /*1470*/  @!UP0 UIMAD UR4, UR7, UR19, UR5 ;  /* 0x00000013070482a4 */ /* 0x000fc8000f8e0205 */
[----:B------:R-:W-:Y:S01]  /*1480*/  UIMAD UR21, UR4, UR14, UR10 ;  /* 0x0000000e041572a4 */ /* 0x000fe2000f8e020a */
[----:B------:R-:W-:Y:S02]  /*1490*/  @!UP0 UMOV UR5, UR6 ;  /* 0x0000000600058c82 */ /* 0x000fe40008000000 */
[----:B------:R-:W-:-:S12]  /*14a0*/  UIMAD UR51, UR5, UR22, UR51 ;  /* 0x00000016053372a4 */ /* 0x000fd8000f8e0233 */
.L_x_17:
[----:B------:R-:W-:-:S09]  /*14b0*/  UISETP.NE.AND UP0, UPT, UR24, 0x1, UPT ;  /* 0x000000011800788c */ /* 0x000fd2000bf05270 */
[----:B------:R-:W-:Y:S05]  /*14c0*/  BRA.U UP0, `(.L_x_18) ;  /* 0x0000000100407547 */ /* 0x000fea000b800000 */
[----:B------:R-:W2:Y:S01]  /*14d0*/  LDCU.128 UR8, c[0x0][0xb10] ;  /* 0x00016200ff0877ac */ /* 0x000ea20008000c00 */
[----:B------:R-:W3:Y:S01]  /*14e0*/  LDCU UR12, c[0x0][0xb0c] ;  /* 0x00016180ff0c77ac */ /* 0x000ee20008000800 */
[----:B------:R-:W4:Y:S01]  /*14f0*/  LDCU UR13, c[0x0][0xb20] ;  /* 0x00016400ff0d77ac */ /* 0x000f220008000800 */
[----:B--2---:R-:W-:Y:S02]  /*1500*/  UIMAD.WIDE.U32 UR4, UR51, UR8, URZ ;  /* 0x00000008330472a5 */ /* 0x004fe4000f8e00ff */
[----:B------:R-:W-:Y:S02]  /*1510*/  UIMAD.WIDE.U32 UR6, UR21, UR11, URZ ;  /* 0x0000000b150672a5 */ /* 0x000fe4000f8e00ff */
[----:B---3--:R-:W-:Y:S02]  /*1520*/  UISETP.NE.AND UP0, UPT, UR12, 0x1, UPT ;  /* 0x000000010c00788c */ /* 0x008fe4000bf05270 */
[----:B------:R-:W-:-:S03]  /*1530*/  USHF.R.U32.HI UR5, URZ, UR9, UR5 ;  /* 0x00000009ff057299 */ /* 0x000fc60008011605 */
[----:B------:R-:W-:Y:S01]  /*1540*/  UMOV UR4, UR7 ;  /* 0x0000000700047c82 */ /* 0x000fe20008000000 */
[----:B------:R-:W-:Y:S02]  /*1550*/  USEL UR5, UR51, UR5, !UP0 ;  /* 0x0000000533057287 */ /* 0x000fe4000c000000 */
[----:B------:R-:W-:Y:S02]  /*1560*/  UISETP.NE.AND UP0, UPT, UR10, 0x1, UPT ;  /* 0x000000010a00788c */ /* 0x000fe4000bf05270 */
[----:B----4-:R-:W-:-:S04]  /*1570*/  USHF.R.U32.HI UR4, URZ, UR13, UR4 ;  /* 0x0000000dff047299 */ /* 0x010fc80008011604 */
[----:B------:R-:W-:-:S04]  /*1580*/  USEL UR4, UR21, UR4, !UP0 ;  /* 0x0000000415047287 */ /* 0x000fc8000c000000 */
[----:B------:R-:W-:Y:S02]  /*1590*/  UIADD3 UR6, UPT, UPT, -UR4, UR5, URZ ;  /* 0x0000000504067290 */ /* 0x000fe4000fffe1ff */
[----:B------:R-:W-:Y:S02]  /*15a0*/  UIADD3 UR4, UPT, UPT, UR4, -UR5, URZ ;  /* 0x8000000504047290 */ /* 0x000fe4000fffe0ff */
[----:B------:R-:W-:Y:S02]  /*15b0*/  UIMAD UR21, UR6, UR10, UR21 ;  /* 0x0000000a061572a4 */ /* 0x000fe4000f8e0215 */
[----:B------:R-:W-:-:S12]  /*15c0*/  UIMAD UR51, UR4, UR12, UR51 ;  /* 0x0000000c043372a4 */ /* 0x000fd8000f8e0233 */
.L_x_18:
[----:B------:R-:W-:Y:S05]  /*15d0*/  BRA.U !UP6, `(.L_x_19) ;  /* 0x000000010e0c7547 */ /* 0x000fea000b800000 */
[----:B------:R-:W-:Y:S01]  /*15e0*/  UCGABAR_WAIT ;  /* 0x0000000000007dc7 */ /* 0x000fe20008000000 */
[----:B------:R-:W-:Y:S01]  /*15f0*/  CCTL.IVALL ;  /* 0x00000000ff00798f */ /* 0x000fe20002000000 */
[----:B------:R-:W-:Y:S05]  /*1600*/  BRA `(.L_x_20) ;  /* 0x0000000000047947 */ /* 0x000fea0003800000 */
.L_x_19:
[----:B------:R-:W-:Y:S06]  /*1610*/  BAR.SYNC.DEFER_BLOCKING 0x0 ;  /* 0x0000000000007b1d */ /* 0x000fec0000010000 */
.L_x_20:
[----:B------:R-:W-:Y:S05]  /*1620*/  BRA.U UP5, `(.L_x_21) ;  /* 0x0000001905847547 */ /* 0x000fea000b800000 */
[----:B------:R-:W2:Y:S01]  /*1630*/  LDCU UR5, c[0x0][0x388] ;  /* 0x00007100ff0577ac */ /* 0x000ea20008000800 */
[----:B------:R-:W-:Y:S01]  /*1640*/  PLOP3.LUT P1, PT, PT, PT, UP3, 0x80, 0x8 ;  /* 0x000000000008781c */ /* 0x000fe20003f2f038 */
[----:B------:R-:W-:Y:S01]  /*1650*/  IMAD.MOV.U32 R2, RZ, RZ, RZ ;  /* 0x000000ffff027224 */ /* 0x000fe200078e00ff */
[----:B------:R-:W-:Y:S01]  /*1660*/  ISETP.EQ.OR P2, PT, R3, RZ, P3 ;  /* 0x000000ff0300720c */ /* 0x000fe20001f42670 */
[----:B------:R-:W3:Y:S01]  /*1670*/  LDCU UR6, c[0x0][0x38c] ;  /* 0x00007180ff0677ac */ /* 0x000ee20008000800 */
[----:B------:R-:W-:Y:S01]  /*1680*/  PLOP3.LUT P1, PT, P1, PT, PT, 0x8, 0x80 ;  /* 0x000000000080781c */ /* 0x000fe20000f2e170 */
[----:B------:R-:W4:Y:S01]  /*1690*/  LDCU UR48, c[0x0][0x390] ;  /* 0x00007200ff3077ac */ /* 0x000f220008000800 */
[----:B------:R-:W-:Y:S01]  /*16a0*/  UISETP.NE.AND UP1, UPT, UR18, URZ, UPT ;  /* 0x000000ff1200728c */ /* 0x000fe2000bf25270 */
[----:B------:R-:W3:Y:S01]  /*16b0*/  LDCU UR47, c[0x0][0x370] ;  /* 0x00006e00ff2f77ac */ /* 0x000ee20008000800 */
[----:B--2---:R-:W-:Y:S01]  /*16c0*/  UIADD3 UR5, UPT, UPT, UR5, 0x3f, URZ ;  /* 0x0000003f05057890 */ /* 0x004fe2000fffe0ff */
[----:B------:R-:W2:Y:S03]  /*16d0*/  LDCU.64 UR36, c[0x0][0x348] ;  /* 0x00006900ff2477ac */ /* 0x000ea60008000a00 */
[----:B------:R-:W-:-:S02]  /*16e0*/  USHF.R.S32.HI UR4, URZ, 0x1f, UR5 ;  /* 0x0000001fff047899 */ /* 0x000fc40008011405 */
[----:B-1----:R-:W-:Y:S02]  /*16f0*/  USHF.L.U32 UR52, UR20, 0x7, URZ ;  /* 0x0000000714347899 */ /* 0x002fe400080006ff */
[----:B------:R-:W-:Y:S02]  /*1700*/  ULEA.HI UR4, UR4, UR5, URZ, 0x6 ;  /* 0x0000000504047291 */ /* 0x000fe4000f8f30ff */
[----:B------:R-:W-:Y:S02]  /*1710*/  USHF.L.U32 UR5, UR20, 0x6, URZ ;  /* 0x0000000614057899 */ /* 0x000fe400080006ff */
[----:B------:R-:W-:Y:S02]  /*1720*/  USHF.R.S32.HI UR4, URZ, 0x6, UR4 ;  /* 0x00000006ff047899 */ /* 0x000fe40008011404 */
[----:B------:R-:W-:Y:S02]  /*1730*/  ULOP3.LUT UR50, UR5, 0x40, URZ, 0xc0, !UPT ;  /* 0x0000004005327892 */ /* 0x000fe4000f8ec0ff */
[----:B---3--:R-:W-:Y:S01]  /*1740*/  UIMAD UR4, UR4, UR6, URZ ;  /* 0x00000006040472a4 */ /* 0x008fe2000f8e02ff */
[----:B------:R-:W1:Y:S03]  /*1750*/  LDCU UR46, c[0x0][0x374] ;  /* 0x00006e80ff2e77ac */ /* 0x000e660008000800 */
[----:B----4-:R-:W-:-:S02]  /*1760*/  UIMAD UR48, UR4, UR48, URZ ;  /* 0x00000030043072a4 */ /* 0x010fc4000f8e02ff */
[----:B------:R-:W-:Y:S02]  /*1770*/  USEL UR33, UR62, 0x2, UP1 ;  /* 0x000000023e217887 */ /* 0x000fe40008800000 */
[----:B------:R-:W-:Y:S02]  /*1780*/  UISETP.NE.AND UP2, UPT, UR48, URZ, UPT ;  /* 0x000000ff3000728c */ /* 0x000fe4000bf45270 */
[----:B------:R-:W-:Y:S01]  /*1790*/  UISETP.LT.U32.AND UP0, UPT, UR48, 0x8, UPT ;  /* 0x000000083000788c */ /* 0x000fe2000bf01070 */
[----:B------:R-:W-:Y:S01]  /*17a0*/  UMOV UR23, 0x1 ;  /* 0x0000000100177882 */ /* 0x000fe20000000000 */
[----:B------:R-:W-:Y:S02]  /*17b0*/  UMOV UR26, URZ ;  /* 0x000000ff001a7c82 */ /* 0x000fe40008000000 */
[----:B------:R-:W-:Y:S01]  /*17c0*/  USEL UR4, UR48, 0x8, UP0 ;  /* 0x0000000830047887 */ /* 0x000fe20008000000 */
[----:B------:R-:W-:Y:S01]  /*17d0*/  UMOV UR27, URZ ;  /* 0x000000ff001b7c82 */ /* 0x000fe20008000000 */
[----:B------:R-:W-:-:S02]  /*17e0*/  UMOV UR34, URZ ;  /* 0x000000ff00227c82 */ /* 0x000fc40008000000 */
[----:B------:R-:W-:Y:S02]  /*17f0*/  UIADD3 UR5, UPT, UPT, UR4, -0x1, URZ ;  /* 0xffffffff04057890 */ /* 0x000fe4000fffe0ff */
[----:B------:R-:W-:Y:S02]  /*1800*/  @!UP2 UIADD3 UR5, UPT, UPT, UR4, URZ, URZ ;  /* 0x000000ff0405a290 */ /* 0x000fe4000fffe0ff */
[----:B------:R-:W-:Y:S02]  /*1810*/  UIADD3 UR45, UPT, UPT, UR48, -UR4, URZ ;  /* 0x80000004302d7290 */ /* 0x000fe4000fffe0ff */
[----:B-12---:R-:W-:-:S12]  /*1820*/  UIADD3 UR49, UPT, UPT, UR5, 0x1, URZ ;  /* 0x0000000105317890 */ /* 0x006fd8000fffe0ff */
.L_x_39:
[----:B------:R-:W1:Y:S01]  /*1830*/  S2UR UR25, SR_CgaCtaId ;  /* 0x00000000001979c3 */ /* 0x000e620000008800 */
[----:B------:R-:W-:Y:S01]  /*1840*/  UMOV UR4, 0x400 ;  /* 0x0000040000047882 */ /* 0x000fe20000000000 */
[----:B------:R-:W-:Y:S01]  /*1850*/  MOV R0, UR23 ;  /* 0x0000001700007c02 */ /* 0x000fe20008000f00 */
[----:B------:R-:W-:Y:S02]  /*1860*/  UISETP.NE.AND UP0, UPT, UR48, URZ, UPT ;  /* 0x000000ff3000728c */ /* 0x000fe4000bf05270 */
[----:B------:R-:W-:Y:S01]  /*1870*/  ULEA UR19, UR21, UR50, 0x7 ;  /* 0x0000003215137291 */ /* 0x000fe2000f8e38ff */
[----:B------:R-:W-:Y:S01]  /*1880*/  SHF.L.U32 R0, R0, 0x1f, RZ ;  /* 0x0000001f00007819 */ /* 0x000fe200000006ff */
[----:B------:R-:W-:Y:S01]  /*1890*/  UMOV UR24, URZ ;  /* 0x000000ff00187c82 */ /* 0x000fe20008000000 */
[----:B------:R-:W-:Y:S01]  /*18a0*/  UMOV UR21, URZ ;  /* 0x000000ff00157c82 */ /* 0x000fe20008000000 */
[----:B------:R-:W-:Y:S01]  /*18b0*/  UMOV UR20, URZ ;  /* 0x000000ff00147c82 */ /* 0x000fe20008000000 */
[----:B-1----:R-:W-:-:S04]  /*18c0*/  ULEA UR25, UR25, UR4, 0x18 ;  /* 0x0000000419197291 */ /* 0x002fc8000f8ec0ff */
[----:B------:R-:W-:-:S09]  /*18d0*/  ULEA UR4, UR26, UR25, 0x3 ;  /* 0x000000191a047291 */ /* 0x000fd2000f8e18ff */
[----:B------:R1:W2:Y:S01]  /*18e0*/  SYNCS.PHASECHK.TRANS64.TRYWAIT P0, [UR4+0x40], R0 ;  /* 0x00004000ff0075a7 */ /* 0x0002a20008001104 */
[----:B------:R-:W-:-:S04]  /*18f0*/  ULEA.HI UR4, UR51, UR51, URZ, 0x1 ;  /* 0x0000003333047291 */ /* 0x000fc8000f8f08ff */
[----:B------:R-:W-:-:S04]  /*1900*/  USHF.L.U32 UR4, UR4, 0x7, URZ ;  /* 0x0000000704047899 */ /* 0x000fc800080006ff */
[----:B------:R-:W-:-:S04]  /*1910*/  ULOP3.LUT UR4, UR4, 0xffffff00, URZ, 0xc0, !UPT ;  /* 0xffffff0004047892 */ /* 0x000fc8000f8ec0ff */
[----:B------:R-:W-:Y:S01]  /*1920*/  ULOP3.LUT UR35, UR4, 0x80, UR52, 0xf8, !UPT ;  /* 0x0000008004237892 */ /* 0x000fe2000f8ef834 */
[----:B------:R-:W-:Y:S11]  /*1930*/  BRA.U !UP0, `(.L_x_22) ;  /* 0x0000000508607547 */ /* 0x000ff6000b800000 */
[----:B------:R-:W3:Y:S01]  /*1940*/  LDCU.128 UR8, c[0x0][0x480] ;  /* 0x00009000ff0877ac */ /* 0x000ee20008000c00 */
[----:B------:R-:W4:Y:S01]  /*1950*/  LDCU.64 UR12, c[0x0][0x490] ;  /* 0x00009200ff0c77ac */ /* 0x000f220008000a00 */
[----:B------:R-:W1:Y:S01]  /*1960*/  LDCU.64 UR20, c[0x0][0x4b0] ;  /* 0x00009600ff1477ac */ /* 0x000e620008000a00 */
[----:B------:R-:W1:Y:S01]  /*1970*/  LDCU.64 UR16, c[0x0][0x4d0] ;  /* 0x00009a00ff1077ac */ /* 0x000e620008000a00 */
[----:B------:R-:W1:Y:S01]  /*1980*/  LDCU UR43, c[0x0][0x390] ;  /* 0x00007200ff2b77ac */ /* 0x000e620008000800 */
[----:B---3--:R-:W-:Y:S02]  /*1990*/  UIMAD.WIDE.U32 UR4, UR35, UR9, URZ ;  /* 0x00000009230472a5 */ /* 0x008fe4000f8e00ff */
[----:B------:R-:W-:Y:S01]  /*19a0*/  UISETP.NE.AND UP0, UPT, UR8, 0x1, UPT ;  /* 0x000000010800788c */ /* 0x000fe2000bf05270 */
[----:B------:R-:W3:Y:S04]  /*19b0*/  LDCU UR44, c[0x0][0x38c] ;  /* 0x00007180ff2c77ac */ /* 0x000ee80008000800 */
[----:B------:R-:W-:Y:S01]  /*19c0*/  UMOV UR4, UR5 ;  /* 0x0000000500047c82 */ /* 0x000fe20008000000 */
[----:B------:R-:W1:Y:S01]  /*19d0*/  LDCU.64 UR14, c[0x0][0x4b8] ;  /* 0x00009700ff0e77ac */ /* 0x000e620008000a00 */
[----:B------:R-:W-:-:S02]  /*19e0*/  USHF.R.U32.HI UR6, URZ, UR10, UR4 ;  /* 0x0000000aff067299 */ /* 0x000fc40008011604 */
[----:B------:R-:W-:Y:S02]  /*19f0*/  UIADD3 UR34, UPT, UPT, UR49, UR27, URZ ;  /* 0x0000001b31227290 */ /* 0x000fe4000fffe0ff */
[----:B------:R-:W-:Y:S02]  /*1a00*/  USEL UR6, UR35, UR6, !UP0 ;  /* 0x0000000623067287 */ /* 0x000fe4000c000000 */
[----:B------:R-:W-:Y:S02]  /*1a10*/  UISETP.NE.AND UP0, UPT, UR11, 0x1, UPT ;  /* 0x000000010b00788c */ /* 0x000fe4000bf05270 */
[----:B----4-:R-:W-:Y:S02]  /*1a20*/  UIMAD.WIDE.U32 UR4, UR6, UR12, URZ ;  /* 0x0000000c060472a5 */ /* 0x010fe4000f8e00ff */
[----:B------:R-:W-:Y:S01]  /*1a30*/  UIADD3 UR7, UPT, UPT, -UR6, URZ, URZ ;  /* 0x000000ff06077290 */ /* 0x000fe2000fffe1ff */
[----:B------:R-:W-:-:S03]  /*1a40*/  UMOV UR24, URZ ;  /* 0x000000ff00187c82 */ /* 0x000fc60008000000 */
[----:B------:R-:W-:Y:S01]  /*1a50*/  UIMAD UR7, UR8, UR7, UR35 ;  /* 0x00000007080772a4 */ /* 0x000fe2000f8e0223 */
[----:B------:R-:W-:Y:S02]  /*1a60*/  UMOV UR4, UR5 ;  /* 0x0000000500047c82 */ /* 0x000fe40008000000 */
[----:B------:R-:W-:Y:S02]  /*1a70*/  USHF.R.U32.HI UR13, URZ, UR13, UR4 ;  /* 0x0000000dff0d7299 */ /* 0x000fe40008011604 */
[----:B------:R-:W4:Y:S02]  /*1a80*/  LDCU.64 UR4, c[0x0][0x4d8] ;  /* 0x00009b00ff0477ac */ /* 0x000f240008000a00 */
[----:B------:R-:W-:-:S04]  /*1a90*/  USEL UR13, UR6, UR13, !UP0 ;  /* 0x0000000d060d7287 */ /* 0x000fc8000c000000 */
[----:B------:R-:W-:-:S04]  /*1aa0*/  UIADD3 UR12, UPT, UPT, -UR13, URZ, URZ ;  /* 0x000000ff0d0c7290 */ /* 0x000fc8000fffe1ff */
[----:B------:R-:W-:Y:S02]  /*1ab0*/  UIMAD UR12, UR11, UR12, UR6 ;  /* 0x0000000c0b0c72a4 */ /* 0x000fe4000f8e0206 */
[----:B-1----:R-:W-:Y:S02]  /*1ac0*/  UIMAD UR11, UR7, UR20, UR16 ;  /* 0x00000014070b72a4 */ /* 0x002fe4000f8e0210 */
[----:B------:R-:W-:Y:S01]  /*1ad0*/  UIMAD UR12, UR12, UR21, UR17 ;  /* 0x000000150c0c72a4 */ /* 0x000fe2000f8e0211 */
[----:B------:R-:W-:Y:S01]  /*1ae0*/  UMOV UR6, UR26 ;  /* 0x0000001a00067c82 */ /* 0x000fe20008000000 */
[----:B------:R-:W-:Y:S01]  /*1af0*/  UMOV UR20, URZ ;  /* 0x000000ff00147c82 */ /* 0x000fe20008000000 */
[----:B---3--:R-:W-:-:S09]  /*1b00*/  UMOV UR21, URZ ;  /* 0x000000ff00157c82 */ /* 0x008fd20008000000 */
.L_x_28:
[----:B------:R-:W-:Y:S01]  /*1b10*/  @!P3 MOV R3, 0xc000 ;  /* 0x0000c0000003b802 */ /* 0x000fe20000000f00 */
[----:B------:R-:W-:Y:S01]  /*1b20*/  ULEA UR9, UR6, UR25, 0x3 ;  /* 0x0000001906097291 */ /* 0x000fe2000f8e18ff */
[----:B-12---:R-:W-:Y:S11]  /*1b30*/  @P0 BRA `(.L_x_23) ;  /* 0x0000000000100947 */ /* 0x006ff60003800000 */
[----:B------:R-:W-:Y:S04]  /*1b40*/  MOV R0, UR23 ;  /* 0x0000001700007c02 */ /* 0x000fe80008000f00 */
[----:B------:R-:W-:Y:S04]  /*1b50*/  SHF.L.U32 R5, R0, 0x1f, RZ ;  /* 0x0000001f00057819 */ /* 0x000fe800000006ff */
[----:B------:R-:W1:Y:S02]  /*1b60*/  SYNCS.PHASECHK.TRANS64.TRYWAIT P0, [UR9+0x40], R5 ;  /* 0x00004005ff0075a7 */ /* 0x000e640008001109 */
[----:B-1----:R-:W-:Y:S05]  /*1b70*/  @!P0 BRA `(.L_x_24) ;  /* 0x0000008400048947 */ /* 0x002fea0003800000 */
.L_x_23:
[----:B------:R2:W-:Y:S01]  /*1b80*/  @!P3 SYNCS.ARRIVE.TRANS64 RZ, [UR9], R3 ;  /* 0x00000003ffffb9a7 */ /* 0x0005e20008000009 */
[----:B------:R-:W-:Y:S04]  /*1b90*/  ULOP3.LUT UR7, UR33, 0x2, URZ, 0xfc, !UPT ;  /* 0x0000000221077892 */ /* 0x000fe8000f8efcff */
[----:B------:R-:W-:Y:S09]  /*1ba0*/  UISETP.NE.AND UP0, UPT, UR7, 0x2, UPT ;  /* 0x000000020700788c */ /* 0x000ff2000bf05270 */
[----:B------:R-:W-:Y:S05]  /*1bb0*/  BRA.U UP0, `(.L_x_25) ;  /* 0x0000000100047547 */ /* 0x000fea000b800000 */
[----:B----4-:R-:W-:Y:S05]  /*1bc0*/  BPT.TRAP 0x1 ;  /* 0x000000040000795c */ /* 0x010fea0000300000 */
.L_x_25:
[----:B------:R-:W-:Y:S04]  /*1bd0*/  BSSY.RECONVERGENT B0, `(.L_x_26) ;  /* 0x0000003000007945 */ /* 0x000fe80003800200 */
[----:B------:R-:W-:Y:S05]  /*1be0*/  @P2 BRA `(.L_x_27) ;  /* 0x0000000000042947 */ /* 0x000fea0003800000 */
[----:B----4-:R-:W-:Y:S05]  /*1bf0*/  BPT.TRAP 0x1 ;  /* 0x000000040000795c */ /* 0x010fea0000300000 */
.L_x_27:
[----:B----4-:R-:W-:Y:S05]  /*1c00*/  BSYNC.RECONVERGENT B0 ;  /* 0x0000000000007941 */ /* 0x010fea0003800200 */
.L_x_26:
[----:B------:R-:W-:Y:S02]  /*1c10*/  UIADD3 UR7, UPT, UPT, UR6, 0x1, URZ ;  /* 0x0000000106077890 */ /* 0x000fe4000fffe0ff */
[----:B------:R-:W-:Y:S02]  /*1c20*/  ULEA UR16, UR6, UR25, 0xd ;  /* 0x0000001906107291 */ /* 0x000fe4000f8e68ff */
[----:B------:R-:W-:Y:S02]  /*1c30*/  UISETP.NE.AND UP0, UPT, UR7, 0x8, UPT ;  /* 0x000000080700788c */ /* 0x000fe4000bf05270 */
[----:B------:R-:W-:Y:S02]  /*1c40*/  UIADD3 UR30, UP1, UPT, UR36, 0x80, URZ ;  /* 0x00000080241e7890 */ /* 0x000fe4000ff3e0ff */
[----:B------:R-:W-:Y:S02]  /*1c50*/  USEL UR8, URZ, 0x1, UP0 ;  /* 0x00000001ff087887 */ /* 0x000fe40008000000 */
[----:B------:R-:W-:Y:S02]  /*1c60*/  USEL UR26, UR7, URZ, UP0 ;  /* 0x000000ff071a7287 */ /* 0x000fe40008000000 */
[----:B------:R-:W-:Y:S02]  /*1c70*/  ULOP3.LUT UR23, UR23, UR8, URZ, 0x3c, !UPT ;  /* 0x0000000817177292 */ /* 0x000fe4000f8e3cff */
[----:B------:R-:W-:Y:S02]  /*1c80*/  ULEA UR7, UR26, UR25, 0x3 ;  /* 0x000000191a077291 */ /* 0x000fe4000f8e18ff */
[----:B------:R-:W-:Y:S02]  /*1c90*/  ULEA UR8, UR6, UR25, 0xe ;  /* 0x0000001906087291 */ /* 0x000fe4000f8e70ff */
[----:B------:R-:W-:Y:S01]  /*1ca0*/  ULOP3.LUT UR9, UR9, 0xfefffff8, URZ, 0xc0, !UPT ;  /* 0xfefffff809097892 */ /* 0x000fe2000f8ec0ff */
[----:B-1----:R-:W-:Y:S01]  /*1cb0*/  MOV R0, UR23 ;  /* 0x0000001700007c02 */ /* 0x002fe20008000f00 */
[----:B------:R-:W-:Y:S02]  /*1cc0*/  USHF.L.U32 UR10, UR24, 0x6, URZ ;  /* 0x00000006180a7899 */ /* 0x000fe400080006ff */
[----:B------:R-:W-:Y:S01]  /*1cd0*/  UIADD3.X UR31, UPT, UPT, URZ, UR37, URZ, UP1, !UPT ;  /* 0x00000025ff1f7290 */ /* 0x000fe20008ffe4ff */
[----:B--2---:R-:W-:Y:S01]  /*1ce0*/  SHF.L.U32 R3, R0, 0x1f, RZ ;  /* 0x0000001f00037819 */ /* 0x004fe200000006ff */
[----:B------:R-:W-:Y:S02]  /*1cf0*/  UIADD3 UR8, UPT, UPT, UR8, 0x8400, URZ ;  /* 0x0000840008087890 */ /* 0x000fe4000fffe0ff */
[----:B------:R-:W-:Y:S01]  /*1d00*/  UIADD3 UR28, UP0, UPT, UR36, 0x180, URZ ;  /* 0x00000180241c7890 */ /* 0x000fe2000ff1e0ff */
[----:B------:R3:W1:Y:S01]  /*1d10*/  SYNCS.PHASECHK.TRANS64.TRYWAIT P0, [UR7+0x40], R3 ;  /* 0x00004003ff0075a7 */ /* 0x0006620008001107 */
[----:B------:R-:W-:Y:S02]  /*1d20*/  UIMAD UR7, UR20, UR14, UR4 ;  /* 0x0000000e140772a4 */ /* 0x000fe4000f8e0204 */
[----:B------:R-:W-:Y:S02]  /*1d30*/  UIMAD UR6, UR21, UR15, UR5 ;  /* 0x0000000f150672a4 */ /* 0x000fe4000f8e0205 */
[----:B------:R-:W-:Y:S02]  /*1d40*/  UIADD3.X UR29, UPT, UPT, URZ, UR37, URZ, UP0, !UPT ;  /* 0x00000025ff1d7290 */ /* 0x000fe400087fe4ff */
[----:B------:R-:W-:Y:S02]  /*1d50*/  UPRMT UR6, UR7, 0x40, UR6 ;  /* 0x0000004007067896 */ /* 0x000fe40008000006 */
[----:B------:R-:W-:Y:S02]  /*1d60*/  UIADD3 UR16, UPT, UPT, UR16, 0x28400, URZ ;  /* 0x0002840010107890 */ /* 0x000fe4000fffe0ff */
[----:B------:R-:W-:Y:S02]  /*1d70*/  UPRMT UR6, UR6, 0x5410, URZ ;  /* 0x0000541006067896 */ /* 0x000fe400080000ff */
[----:B------:R-:W-:Y:S02]  /*1d80*/  UIADD3 UR32, UPT, UPT, UR20, 0x1, URZ ;  /* 0x0000000114207890 */ /* 0x000fe4000fffe0ff */
[----:B------:R-:W-:Y:S02]  /*1d90*/  UIADD3 UR22, UPT, UPT, UR21, 0x1, URZ ;  /* 0x0000000115167890 */ /* 0x000fe4000fffe0ff */
[----:B------:R-:W-:Y:S02]  /*1da0*/  UISETP.NE.AND UP2, UPT, UR32, UR44, UPT ;  /* 0x0000002c2000728c */ /* 0x000fe4000bf45270 */
[----:B------:R-:W-:Y:S02]  /*1db0*/  UIADD3 UR27, UPT, UPT, UR27, 0x1, URZ ;  /* 0x000000011b1b7890 */ /* 0x000fe4000fffe0ff */
[----:B------:R-:W-:Y:S01]  /*1dc0*/  UIADD3 UR7, UPT, UPT, UR24, 0x1, URZ ;  /* 0x0000000118077890 */ /* 0x000fe2000fffe0ff */
[----:B------:R-:W-:Y:S01]  /*1dd0*/  UMOV UR40, 0x0 ;  /* 0x0000000000287882 */ /* 0x000fe20000000000 */
[----:B------:R-:W-:Y:S01]  /*1de0*/  UMOV UR41, 0x10000000 ;  /* 0x1000000000297882 */ /* 0x000fe20000000000 */
[----:B------:R-:W-:Y:S01]  /*1df0*/  UMOV UR17, UR9 ;  /* 0x0000000900117c82 */ /* 0x000fe20008000000 */
[----:B------:R2:W-:Y:S01]  /*1e00*/  UTMALDG.4D.IM2COL.2CTA [UR8], [UR30], UR6, desc[UR40] ;  /* 0x000028081e0073b4 */ /* 0x0005e20008259006 */
[----:B------:R-:W-:Y:S02]  /*1e10*/  UMOV UR18, UR10 ;  /* 0x0000000a00127c82 */ /* 0x000fe40008000000 */
[----:B------:R-:W-:Y:S04]  /*1e20*/  @UP2 UIADD3 UR22, UPT, UPT, UR21, URZ, URZ ;  /* 0x000000ff15162290 */ /* 0x000fe8000fffe0ff */
[----:B------:R-:W-:Y:S01]  /*1e30*/  UISETP.NE.AND UP0, UPT, UR22, UR43, UPT ;  /* 0x0000002b1600728c */ /* 0x000fe2000bf05270 */
[----:B------:R4:W-:Y:S10]  /*1e40*/  UTMALDG.4D.2CTA [UR16], [UR28], desc[UR40] ;  /* 0x000028101c0075b4 */ /* 0x0009f40008219000 */
[----:B------:R-:W-:Y:S07]  /*1e50*/  @UP0 UIADD3 UR7, UPT, UPT, UR24, URZ, URZ ;  /* 0x000000ff18070290 */ /* 0x000fee000fffe0ff */
[----:B------:R-:W-:Y:S01]  /*1e60*/  UMOV UR24, UR7 ;  /* 0x0000000700187c82 */ /* 0x000fe20008000000 */
[----:B--2---:R-:W-:Y:S01]  /*1e70*/  UMOV UR6, UR26 ;  /* 0x0000001a00067c82 */ /* 0x004fe20008000000 */
[----:B----4-:R-:W-:Y:S02]  /*1e80*/  USEL UR21, UR22, URZ, UP0 ;  /* 0x000000ff16157287 */ /* 0x010fe40008000000 */
[----:B------:R-:W-:Y:S02]  /*1e90*/  UISETP.NE.AND UP0, UPT, UR27, UR34, UPT ;  /* 0x000000221b00728c */ /* 0x000fe4000bf05270 */
[----:B------:R-:W-:Y:S07]  /*1ea0*/  USEL UR20, UR32, URZ, UP2 ;  /* 0x000000ff20147287 */ /* 0x000fee0009000000 */
[----:B---3--:R-:W-:Y:S05]  /*1eb0*/  BRA.U UP0, `(.L_x_28) ;  /* 0xfffffffd00147547 */ /* 0x008fea000b83ffff */
.L_x_22:
[----:B------:R-:W-:Y:S01]  /*1ec0*/  ULEA UR4, UR26, UR25, 0x3 ;  /* 0x000000191a047291 */ /* 0x000fe2000f8e18ff */
[----:B-1----:R-:W-:Y:S01]  /*1ed0*/  MOV R0, UR23 ;  /* 0x0000001700007c02 */ /* 0x002fe20008000f00 */
[----:B------:R-:W-:Y:S01]  /*1ee0*/  @!P1 SYNCS.ARRIVE.TRANS64.A1T0 RZ, [UR25+0xc8], RZ ;  /* 0x0000c8ffffff99a7 */ /* 0x000fe20008100019 */
[----:B------:R-:W-:Y:S02]  /*1ef0*/  UISETP.GE.AND UP0, UPT, UR45, 0x1, UPT ;  /* 0x000000012d00788c */ /* 0x000fe4000bf06270 */
[----:B------:R-:W-:-:S04]  /*1f00*/  SHF.L.U32 R0, R0, 0x1f, RZ ;  /* 0x0000001f00007819 */ /* 0x000fc800000006ff */
[----:B--2---:R1:W2:Y:S03]  /*1f10*/  SYNCS.PHASECHK.TRANS64.TRYWAIT P0, [UR4+0x40], R0 ;  /* 0x00004000ff0075a7 */ /* 0x0042a60008001104 */
[----:B------:R-:W-:Y:S05]  /*1f20*/  BRA.U !UP0, `(.L_x_29) ;  /* 0x00000005085c7547 */ /* 0x000fea000b800000 */
        /* <DEDUP_REMOVED lines=16> */
[----:B------:R-:W-:-:S03]  /*2030*/  UMOV UR32, UR45 ;  /* 0x0000002d00207c82 */ /* 0x000fc60008000000 */
        /* <DEDUP_REMOVED lines=9> */
[----:B---3--:R-:W-:-:S11]  /*20d0*/  UMOV UR6, UR26 ;  /* 0x0000001a00067c82 */ /* 0x008fd60008000000 */
.L_x_35:
[----:B------:R-:W-:Y:S01]  /*20e0*/  @!P3 MOV R3, 0xc000 ;  /* 0x0000c0000003b802 */ /* 0x000fe20000000f00 */
[----:B------:R-:W-:Y:S01]  /*20f0*/  ULEA UR9, UR6, UR25, 0x3 ;  /* 0x0000001906097291 */ /* 0x000fe2000f8e18ff */
[----:B-12---:R-:W-:Y:S11]  /*2100*/  @P0 BRA `(.L_x_30) ;  /* 0x0000000000100947 */ /* 0x006ff60003800000 */
[----:B------:R-:W-:Y:S04]  /*2110*/  MOV R0, UR23 ;  /* 0x0000001700007c02 */ /* 0x000fe80008000f00 */
[----:B------:R-:W-:Y:S04]  /*2120*/  SHF.L.U32 R5, R0, 0x1f, RZ ;  /* 0x0000001f00057819 */ /* 0x000fe800000006ff */
[----:B------:R-:W1:Y:S02]  /*2130*/  SYNCS.PHASECHK.TRANS64.TRYWAIT P0, [UR9+0x40], R5 ;  /* 0x00004005ff0075a7 */ /* 0x000e640008001109 */
[----:B-1----:R-:W-:Y:S05]  /*2140*/  @!P0 BRA `(.L_x_31) ;  /* 0x0000007c00a88947 */ /* 0x002fea0003800000 */
.L_x_30:
[----:B------:R2:W-:Y:S01]  /*2150*/  @!P3 SYNCS.ARRIVE.TRANS64 RZ, [UR9], R3 ;  /* 0x00000003ffffb9a7 */ /* 0x0005e20008000009 */
[----:B------:R-:W-:Y:S04]  /*2160*/  ULOP3.LUT UR7, UR33, 0x2, URZ, 0xfc, !UPT ;  /* 0x0000000221077892 */ /* 0x000fe8000f8efcff */
[----:B------:R-:W-:Y:S09]  /*2170*/  UISETP.NE.AND UP0, UPT, UR7, 0x2, UPT ;  /* 0x000000020700788c */ /* 0x000ff2000bf05270 */
[----:B------:R-:W-:Y:S05]  /*2180*/  BRA.U UP0, `(.L_x_32) ;  /* 0x0000000100047547 */ /* 0x000fea000b800000 */
[----:B----4-:R-:W-:Y:S05]  /*2190*/  BPT.TRAP 0x1 ;  /* 0x000000040000795c */ /* 0x010fea0000300000 */
.L_x_32:
[----:B------:R-:W-:Y:S04]  /*21a0*/  BSSY.RECONVERGENT B0, `(.L_x_33) ;  /* 0x0000003000007945 */ /* 0x000fe80003800200 */
[----:B------:R-:W-:Y:S05]  /*21b0*/  @P2 BRA `(.L_x_34) ;  /* 0x0000000000042947 */ /* 0x000fea0003800000 */
[----:B----4-:R-:W-:Y:S05]  /*21c0*/  BPT.TRAP 0x1 ;  /* 0x000000040000795c */ /* 0x010fea0000300000 */
.L_x_34:
[----:B----4-:R-:W-:Y:S05]  /*21d0*/  BSYNC.RECONVERGENT B0 ;  /* 0x0000000000007941 */ /* 0x010fea0003800200 */
.L_x_33:
        /* <DEDUP_REMOVED lines=26> */
[----:B------:R-:W-:Y:S01]  /*2380*/  UIADD3 UR7, UPT, UPT, UR24, 0x1, URZ ;  /* 0x0000000118077890 */ /* 0x000fe2000fffe0ff */
[----:B------:R-:W-:Y:S01]  /*2390*/  UMOV UR40, 0x0 ;  /* 0x0000000000287882 */ /* 0x000fe20000000000 */
[----:B------:R-:W-:Y:S01]  /*23a0*/  UMOV UR41, 0x10000000 ;  /* 0x1000000000297882 */ /* 0x000fe20000000000 */
[----:B------:R-:W-:Y:S01]  /*23b0*/  UMOV UR17, UR9 ;  /* 0x0000000900117c82 */ /* 0x000fe20008000000 */
[----:B------:R2:W-:Y:S01]  /*23c0*/  UTMALDG.4D.IM2COL.2CTA [UR8], [UR30], UR6, desc[UR40] ;  /* 0x000028081e0073b4 */ /* 0x0005e20008259006 */
[----:B------:R-:W-:Y:S04]  /*23d0*/  UMOV UR18, UR10 ;  /* 0x0000000a00127c82 */ /* 0x000fe80008000000 */
[----:B------:R-:W-:Y:S04]  /*23e0*/  @UP2 UIADD3 UR22, UPT, UPT, UR21, URZ, URZ ;  /* 0x000000ff15162290 */ /* 0x000fe8000fffe0ff */
[----:B------:R-:W-:Y:S01]  /*23f0*/  UISETP.NE.AND UP0, UPT, UR22, UR43, UPT ;  /* 0x0000002b1600728c */ /* 0x000fe2000bf05270 */
[----:B------:R4:W-:Y:S10]  /*2400*/  UTMALDG.4D.2CTA [UR16], [UR28], desc[UR40] ;  /* 0x000028101c0075b4 */ /* 0x0009f40008219000 */
[----:B------:R-:W-:Y:S07]  /*2410*/  @UP0 UIADD3 UR7, UPT, UPT, UR24, URZ, URZ ;  /* 0x000000ff18070290 */ /* 0x000fee000fffe0ff */
[----:B------:R-:W-:Y:S01]  /*2420*/  UMOV UR24, UR7 ;  /* 0x0000000700187c82 */ /* 0x000fe20008000000 */
[----:B--2---:R-:W-:Y:S02]  /*2430*/  UIADD3 UR6, UPT, UPT, UR32, -0x1, URZ ;  /* 0xffffffff20067890 */ /* 0x004fe4000fffe0ff */
[----:B----4-:R-:W-:Y:S02]  /*2440*/  USEL UR21, UR22, URZ, UP0 ;  /* 0x000000ff16157287 */ /* 0x010fe40008000000 */
[----:B------:R-:W-:Y:S02]  /*2450*/  UISETP.GT.U32.AND UP0, UPT, UR32, 0x1, UPT ;  /* 0x000000012000788c */ /* 0x000fe4000bf04070 */
[----:B------:R-:W-:Y:S01]  /*2460*/  USEL UR20, UR27, URZ, UP2 ;  /* 0x000000ff1b147287 */ /* 0x000fe20009000000 */
[----:B------:R-:W-:Y:S01]  /*2470*/  UMOV UR32, UR6 ;  /* 0x0000000600207c82 */ /* 0x000fe20008000000 */
[----:B------:R-:W-:Y:S05]  /*2480*/  UMOV UR6, UR26 ;  /* 0x0000001a00067c82 */ /* 0x000fea0008000000 */
[----:B---3--:R-:W-:Y:S05]  /*2490*/  BRA.U UP0, `(.L_x_35) ;  /* 0xfffffffd00107547 */ /* 0x008fea000b83ffff */
.L_x_29:
[----:B------:R-:W-:Y:S01]  /*24a0*/  SHF.L.U32 R3, R2, 0x1f, RZ ;  /* 0x0000001f02037819 */ /* 0x000fe200000006ff */
[----:B------:R-:W-:-:S03]  /*24b0*/  NOP ;  /* 0x0000000000007918 */ /* 0x000fc60000000000 */
[----:B-12---:R-:W1:Y:S02]  /*24c0*/  SYNCS.PHASECHK.TRANS64.TRYWAIT P0, [UR25+0xd0], R3 ;  /* 0x0000d003ff0075a7 */ /* 0x006e640008001119 */
[----:B-1----:R-:W-:Y:S05]  /*24d0*/  @!P0 BRA `(.L_x_36) ;  /* 0x0000007800dc8947 */ /* 0x002fea0003800000 */
.L_x_149:
[----:B------:R-:W2:Y:S01]  /*24e0*/  LDS.128 R4, [UR25+0x110] ;  /* 0x00011019ff047984 */ /* 0x000ea20008000c00 */
[----:B------:R-:W-:Y:S02]  /*24f0*/  UIADD3 UR4, UPT, UPT, UR25, 0xd8, URZ ;  /* 0x000000d819047890 */ /* 0x000fe4000fffe0ff */
[----:B------:R-:W-:Y:S01]  /*2500*/  UISETP.GE.AND UP0, UPT, UR39, 0x1, UPT ;  /* 0x000000012700788c */ /* 0x000fe2000bf06270 */
[----:B------:R-:W-:Y:S01]  /*2510*/  @!PT LDS RZ, [RZ] ;  /* 0x00000000fffff984 */ /* 0x000fe20000000800 */
[----:B------:R-:W-:Y:S01]  /*2520*/  @!PT LDS RZ, [RZ] ;  /* 0x00000000fffff984 */ /* 0x000fe20000000800 */
[----:B------:R-:W-:Y:S01]  /*2530*/  @!PT LDS RZ, [RZ] ;  /* 0x00000000fffff984 */ /* 0x000fe20000000800 */
[----:B------:R-:W-:Y:S01]  /*2540*/  @!PT LDS RZ, [RZ] ;  /* 0x00000000fffff984 */ /* 0x000fe20000000800 */
[----:B------:R3:W-:Y:S06]  /*2550*/  MEMBAR.ALL.CTA ;  /* 0x0000000000007992 */ /* 0x0007ec0000008000 */
[----:B---3--:R-:W3:Y:S01]  /*2560*/  FENCE.VIEW.ASYNC.S ;  /* 0x00000000000073c6 */ /* 0x008ee20000000000 */
[----:B------:R-:W-:-:S09]  /*2570*/  UPRMT UR4, URZ, 0x654, UR4 ;  /* 0x00000654ff047896 */ /* 0x000fd20008000004 */
[----:B---3--:R-:W-:Y:S01]  /*2580*/  SYNCS.ARRIVE.TRANS64.RED.A1T0 RZ, [UR4], RZ ;  /* 0x000000ffffff79a7 */ /* 0x008fe20008100404 */
[----:B--2---:R-:W-:-:S13]  /*2590*/  LOP3.LUT P0, RZ, R6, 0x1, RZ, 0xc0, !PT ;  /* 0x0000000106ff7812 */ /* 0x004fda000780c0ff */
[----:B------:R-:W-:Y:S01]  /*25a0*/  VOTEU.ANY UP1, P0 ;  /* 0x0000000000ff7886 */ /* 0x000fe20000020100 */
[----:B------:R-:W-:-:S13]  /*25b0*/  PLOP3.LUT P0, PT, PT, PT, UP1, 0x80, 0x8 ;  /* 0x000000000008781c */ /* 0x000fda0003f0f018 */
[----:B-1----:R-:W-:Y:S02]  /*25c0*/  @P0 MOV R0, R4 ;  /* 0x0000000400000202 */ /* 0x002fe40000000f00 */
[----:B------:R-:W-:Y:S02]  /*25d0*/  @P0 LOP3.LUT R4, R5, 0xffff, RZ, 0xc0, !PT ;  /* 0x0000ffff05040812 */ /* 0x000fe400078ec0ff */
[----:B------:R-:W-:Y:S02]  /*25e0*/  @P0 R2UR UR6, R0 ;  /* 0x00000000000602ca */ /* 0x000fe400000e0000 */
[----:B------:R-:W-:-:S11]  /*25f0*/  @P0 R2UR UR5, R4 ;  /* 0x00000000040502ca */ /* 0x000fd600000e0000 */
[----:B------:R-:W-:Y:S02]  /*2600*/  @UP1 UMOV UR42, UR6 ;  /* 0x00000006002a1c82 */ /* 0x000fe40008000000 */
[----:B------:R-:W-:Y:S01]  /*2610*/  @UP1 UMOV UR38, UR5 ;  /* 0x0000000500261c82 */ /* 0x000fe20008000000 */
[----:B------:R-:W-:Y:S05]  /*2620*/  BRA.U !UP0, `(.L_x_37) ;  /* 0x0000000108d47547 */ /* 0x000fea000b800000 */
[----:B------:R-:W1:Y:S01]  /*2630*/  LDCU.128 UR16, c[0x0][0xb10] ;  /* 0x00016200ff1077ac */ /* 0x000e620008000c00 */
[----:B------:R-:W2:Y:S01]  /*2640*/  LDCU UR21, c[0x0][0xb20] ;  /* 0x00016400ff1577ac */ /* 0x000ea20008000800 */
[----:B------:R-:W3:Y:S01]  /*2650*/  LDCU UR20, c[0x0][0xb0c] ;  /* 0x00016180ff1477ac */ /* 0x000ee20008000800 */
[----:B------:R-:W4:Y:S01]  /*2660*/  LDCU.64 UR8, c[0x0][0xb28] ;  /* 0x00016500ff0877ac */ /* 0x000f220008000a00 */
[----:B------:R-:W-:Y:S02]  /*2670*/  UISETP.NE.AND UP3, UPT, UR39, 0x1, UPT ;  /* 0x000000012700788c */ /* 0x000fe4000bf65270 */
[----:B-1----:R-:W-:Y:S02]  /*2680*/  UIMAD.WIDE.U32 UR4, UR46, UR19, URZ ;  /* 0x000000132e0472a5 */ /* 0x002fe4000f8e00ff */
[----:B------:R-:W-:Y:S02]  /*2690*/  UIMAD.WIDE.U32 UR6, UR47, UR16, URZ ;  /* 0x000000102f0672a5 */ /* 0x000fe4000f8e00ff */
[----:B------:R-:W-:-:S02]  /*26a0*/  UISETP.NE.AND UP0, UPT, UR18, 0x1, UPT ;  /* 0x000000011200788c */ /* 0x000fc4000bf05270 */
[----:B------:R-:W-:Y:S01]  /*26b0*/  UIMAD.WIDE.U32 UR14, UR38, UR19, URZ ;  /* 0x00000013260e72a5 */ /* 0x000fe2000f8e00ff */
[----:B------:R-:W-:Y:S01]  /*26c0*/  UMOV UR4, UR5 ;  /* 0x0000000500047c82 */ /* 0x000fe20008000000 */
[----:B---3--:R-:W-:Y:S02]  /*26d0*/  UISETP.NE.AND UP2, UPT, UR20, 0x1, UPT ;  /* 0x000000011400788c */ /* 0x008fe4000bf45270 */
[----:B--2---:R-:W-:Y:S02]  /*26e0*/  USHF.R.U32.HI UR5, URZ, UR21, UR4 ;  /* 0x00000015ff057299 */ /* 0x004fe40008011604 */
[----:B------:R-:W-:Y:S01]  /*26f0*/  UIMAD.WIDE.U32 UR12, UR42, UR16, URZ ;  /* 0x000000102a0c72a5 */ /* 0x000fe2000f8e00ff */
[----:B------:R-:W-:Y:S01]  /*2700*/  UMOV UR4, UR7 ;  /* 0x0000000700047c82 */ /* 0x000fe20008000000 */
[----:B------:R-:W-:Y:S02]  /*2710*/  USEL UR5, UR46, UR5, !UP0 ;  /* 0x000000052e057287 */ /* 0x000fe4000c000000 */
[----:B------:R-:W-:-:S02]  /*2720*/  USHF.R.U32.HI UR4, URZ, UR17, UR4 ;  /* 0x00000011ff047299 */ /* 0x000fc40008011604 */
[----:B----4-:R-:W-:Y:S02]  /*2730*/  UIMAD.WIDE.U32 UR10, UR5, UR8, URZ ;  /* 0x00000008050a72a5 */ /* 0x010fe4000f8e00ff */
[----:B------:R-:W-:Y:S01]  /*2740*/  USEL UR6, UR47, UR4, !UP2 ;  /* 0x000000042f067287 */ /* 0x000fe2000d000000 */
[----:B------:R-:W-:Y:S02]  /*2750*/  UMOV UR12, UR13 ;  /* 0x0000000d000c7c82 */ /* 0x000fe40008000000 */
[----:B------:R-:W-:Y:S01]  /*2760*/  UMOV UR4, UR15 ;  /* 0x0000000f00047c82 */ /* 0x000fe20008000000 */
[----:B------:R-:W-:Y:S01]  /*2770*/  UIMAD.WIDE.U32 UR14, UR6, UR8, URZ ;  /* 0x00000008060e72a5 */ /* 0x000fe2000f8e00ff */
[----:B------:R-:W-:Y:S01]  /*2780*/  UMOV UR10, UR11 ;  /* 0x0000000b000a7c82 */ /* 0x000fe20008000000 */
[----:B------:R-:W-:Y:S02]  /*2790*/  USHF.R.U32.HI UR4, URZ, UR21, UR4 ;  /* 0x00000015ff047299 */ /* 0x000fe40008011604 */
[----:B------:R-:W-:-:S03]  /*27a0*/  @UP3 USHF.R.U32.HI UR5, URZ, UR9, UR10 ;  /* 0x00000009ff053299 */ /* 0x000fc6000801160a */
[----:B------:R-:W-:Y:S01]  /*27b0*/  UMOV UR14, UR15 ;  /* 0x0000000f000e7c82 */ /* 0x000fe20008000000 */
[----:B------:R-:W-:Y:S02]  /*27c0*/  USHF.R.U32.HI UR17, URZ, UR17, UR12 ;  /* 0x00000011ff117299 */ /* 0x000fe4000801160c */
[----:B------:R-:W-:Y:S02]  /*27d0*/  USEL UR4, UR38, UR4, !UP0 ;  /* 0x0000000426047287 */ /* 0x000fe4000c000000 */
[----:B------:R-:W-:Y:S02]  /*27e0*/  @UP3 USHF.R.U32.HI UR6, URZ, UR9, UR14 ;  /* 0x00000009ff063299 */ /* 0x000fe4000801160e */
[----:B------:R-:W-:Y:S02]  /*27f0*/  UIMAD UR7, UR39, UR5, URZ ;  /* 0x00000005270772a4 */ /* 0x000fe4000f8e02ff */
[----:B------:R-:W-:Y:S02]  /*2800*/  USEL UR5, UR42, UR17, !UP2 ;  /* 0x000000112a057287 */ /* 0x000fe4000d000000 */
[----:B------:R-:W-:-:S02]  /*2810*/  UIMAD UR10, UR39, UR6, URZ ;  /* 0x00000006270a72a4 */ /* 0x000fc4000f8e02ff */
[----:B------:R-:W-:Y:S02]  /*2820*/  UISETP.GE.AND UP0, UPT, UR4, UR7, UPT ;  /* 0x000000070400728c */ /* 0x000fe4000bf06270 */
[----:B------:R-:W-:Y:S02]  /*2830*/  UIMAD.WIDE.U32 UR12, UR4, UR8, URZ ;  /* 0x00000008040c72a5 */ /* 0x000fe4000f8e00ff */
[----:B------:R-:W-:Y:S02]  /*2840*/  UISETP.GE.OR UP0, UPT, UR5, UR10, UP0 ;  /* 0x0000000a0500728c */ /* 0x000fe40008706670 */
[----:B------:R-:W-:Y:S02]  /*2850*/  UIMAD.WIDE.U32 UR10, UR5, UR8, URZ ;  /* 0x00000008050a72a5 */ /* 0x000fe4000f8e00ff */
[----:B------:R-:W-:Y:S01]  /*2860*/  UIADD3 UR12, UPT, UPT, -UR4, URZ, URZ ;  /* 0x000000ff040c7290 */ /* 0x000fe2000fffe1ff */
[----:B------:R-:W-:Y:S01]  /*2870*/  UMOV UR8, UR13 ;  /* 0x0000000d00087c82 */ /* 0x000fe20008000000 */
[----:B------:R-:W-:-:S02]  /*2880*/  UIADD3 UR10, UPT, UPT, -UR5, URZ, URZ ;  /* 0x000000ff050a7290 */ /* 0x000fc4000fffe1ff */
[----:B------:R-:W-:-:S03]  /*2890*/  USHF.R.U32.HI UR8, URZ, UR9, UR8 ;  /* 0x00000009ff087299 */ /* 0x000fc60008011608 */
[----:B------:R-:W-:Y:S01]  /*28a0*/  @!UP0 UMOV UR7, UR11 ;  /* 0x0000000b00078c82 */ /* 0x000fe20008000000 */
[----:B------:R-:W-:Y:S02]  /*28b0*/  UIMAD UR12, UR18, UR12, UR38 ;  /* 0x0000000c120c72a4 */ /* 0x000fe4000f8e0226 */
[----:B------:R-:W-:Y:S02]  /*28c0*/  USEL UR8, UR4, UR8, !UP3 ;  /* 0x0000000804087287 */ /* 0x000fe4000d800000 */
[----:B------:R-:W-:Y:S02]  /*28d0*/  @!UP0 USHF.R.U32.HI UR7, URZ, UR9, UR7 ;  /* 0x00000009ff078299 */ /* 0x000fe40008011607 */
[----:B------:R-:W-:Y:S02]  /*28e0*/  UIADD3 UR9, UPT, UPT, -UR8, URZ, URZ ;  /* 0x000000ff08097290 */ /* 0x000fe4000fffe1ff */
[----:B------:R-:W-:Y:S02]  /*28f0*/  @!UP0 USEL UR7, UR5, UR7, !UP3 ;  /* 0x0000000705078287 */ /* 0x000fe4000d800000 */
[----:B------:R-:W-:-:S02]  /*2900*/  UIMAD UR9, UR39, UR9, UR4 ;  /* 0x00000009270972a4 */ /* 0x000fc4000f8e0204 */
[----:B------:R-:W-:Y:S02]  /*2910*/  @!UP0 UIADD3 UR8, UPT, UPT, UR8, -UR7, URZ ;  /* 0x8000000708088290 */ /* 0x000fe4000fffe0ff */
[----:B------:R-:W-:Y:S02]  /*2920*/  @!UP0 UIMAD UR7, UR9, UR6, UR7 ;  /* 0x00000006090782a4 */ /* 0x000fe4000f8e0207 */
[----:B------:R-:W-:Y:S02]  /*2930*/  @!UP0 UIMAD UR4, UR39, UR8, UR5 ;  /* 0x00000008270482a4 */ /* 0x000fe4000f8e0205 */
[----:B------:R-:W-:Y:S02]  /*2940*/  UIMAD UR6, UR20, UR10, UR42 ;  /* 0x0000000a140672a4 */ /* 0x000fe4000f8e022a */
[----:B------:R-:W-:Y:S01]  /*2950*/  UIMAD UR38, UR4, UR18, UR12 ;  /* 0x00000012042672a4 */ /* 0x000fe2000f8e020c */
[----:B------:R-:W-:Y:S02]  /*2960*/  @!UP0 UMOV UR5, UR7 ;  /* 0x0000000700058c82 */ /* 0x000fe40008000000 */
[----:B------:R-:W-:-:S12]  /*2970*/  UIMAD UR42, UR5, UR20, UR6 ;  /* 0x00000014052a72a4 */ /* 0x000fd8000f8e0206 */
.L_x_37:
[----:B------:R-:W1:Y:S02]  /*2980*/  LDCU UR4, c[0x0][0xb30] ;  /* 0x00016600ff0477ac */ /* 0x000e640008000800 */
[----:B-1----:R-:W-:-:S09]  /*2990*/  UISETP.NE.AND UP0, UPT, UR4, 0x1, UPT ;  /* 0x000000010400788c */ /* 0x002fd2000bf05270 */
[----:B------:R-:W-:Y:S05]  /*29a0*/  BRA.U UP0, `(.L_x_38) ;  /* 0x0000000100447547 */ /* 0x000fea000b800000 */
[----:B------:R-:W1:Y:S01]  /*29b0*/  LDCU.128 UR8, c[0x0][0xb10] ;  /* 0x00016200ff0877ac */ /* 0x000e620008000c00 */
[----:B------:R-:W2:Y:S01]  /*29c0*/  LDCU UR12, c[0x0][0xb0c] ;  /* 0x00016180ff0c77ac */ /* 0x000ea20008000800 */
[----:B------:R-:W3:Y:S01]  /*29d0*/  LDCU UR13, c[0x0][0xb20] ;  /* 0x00016400ff0d77ac */ /* 0x000ee20008000800 */
[----:B-1----:R-:W-:Y:S02]  /*29e0*/  UIMAD.WIDE.U32 UR6, UR42, UR8, URZ ;  /* 0x000000082a0672a5 */ /* 0x002fe4000f8e00ff */
[----:B------:R-:W-:Y:S02]  /*29f0*/  UIMAD.WIDE.U32 UR4, UR38, UR11, URZ ;  /* 0x0000000b260472a5 */ /* 0x000fe4000f8e00ff */
[----:B--2---:R-:W-:Y:S02]  /*2a00*/  UISETP.NE.AND UP2, UPT, UR12, 0x1, UPT ;  /* 0x000000010c00788c */ /* 0x004fe4000bf45270 */
[----:B------:R-:W-:Y:S01]  /*2a10*/  UISETP.NE.AND UP0, UPT, UR10, 0x1, UPT ;  /* 0x000000010a00788c */ /* 0x000fe2000bf05270 */
[----:B------:R-:W-:-:S02]  /*2a20*/  UMOV UR6, UR7 ;  /* 0x0000000700067c82 */ /* 0x000fc40008000000 */
[----:B------:R-:W-:Y:S01]  /*2a30*/  UMOV UR4, UR5 ;  /* 0x0000000500047c82 */ /* 0x000fe20008000000 */
[----:B------:R-:W-:Y:S02]  /*2a40*/  USHF.R.U32.HI UR6, URZ, UR9, UR6 ;  /* 0x00000009ff067299 */ /* 0x000fe40008011606 */
[----:B---3--:R-:W-:Y:S02]  /*2a50*/  USHF.R.U32.HI UR4, URZ, UR13, UR4 ;  /* 0x0000000dff047299 */ /* 0x008fe40008011604 */
[----:B------:R-:W-:Y:S02]  /*2a60*/  USEL UR5, UR42, UR6, !UP2 ;  /* 0x000000062a057287 */ /* 0x000fe4000d000000 */
[----:B------:R-:W-:-:S04]  /*2a70*/  USEL UR4, UR38, UR4, !UP0 ;  /* 0x0000000426047287 */ /* 0x000fc8000c000000 */
[----:B------:R-:W-:Y:S02]  /*2a80*/  UIADD3 UR6, UPT, UPT, UR5, -UR4, URZ ;  /* 0x8000000405067290 */ /* 0x000fe4000fffe0ff */
[----:B------:R-:W-:Y:S02]  /*2a90*/  UIADD3 UR4, UPT, UPT, -UR5, UR4, URZ ;  /* 0x0000000405047290 */ /* 0x000fe4000fffe1ff */
[----:B------:R-:W-:Y:S02]  /*2aa0*/  UIMAD UR38, UR6, UR10, UR38 ;  /* 0x0000000a062672a4 */ /* 0x000fe4000f8e0226 */
[----:B------:R-:W-:-:S12]  /*2ab0*/  UIMAD UR42, UR4, UR12, UR42 ;  /* 0x0000000c042a72a4 */ /* 0x000fd8000f8e022a */
.L_x_38:
[----:B------:R-:W-:Y:S01]  /*2ac0*/  R2UR UR5, R96 ;  /* 0x00000000600572ca */ /* 0x000fe200000e0000 */
[----:B------:R-:W-:Y:S01]  /*2ad0*/  UMOV UR27, UR34 ;  /* 0x00000022001b7c82 */ /* 0x000fe20008000000 */
[----:B------:R-:W-:Y:S02]  /*2ae0*/  R2UR UR4, R95 ;  /* 0x000000005f0472ca */ /* 0x000fe400000e0000 */
[----:B------:R-:W-:Y:S02]  /*2af0*/  PLOP3.LUT P1, PT, PT, PT, PT, 0x80, 0x8 ;  /* 0x000000000008781c */ /* 0x000fe40003f2f070 */
[----:B------:R-:W-:-:S07]  /*2b00*/  LOP3.LUT R2, R2, 0x1, RZ, 0x3c, !PT ;  /* 0x0000000102027812 */ /* 0x000fce00078e3cff */
[----:B------:R-:W-:Y:S02]  /*2b10*/  UIADD3 UR51, UPT, UPT, UR42, UR5, URZ ;  /* 0x000000052a337290 */ /* 0x000fe4000fffe0ff */
[----:B------:R-:W-:Y:S01]  /*2b20*/  UIADD3 UR21, UPT, UPT, UR38, UR4, URZ ;  /* 0x0000000426157290 */ /* 0x000fe2000fffe0ff */
[----:B------:R-:W-:Y:S11]  /*2b30*/  BRA.U UP1, `(.L_x_39) ;  /* 0xffffffed013c7547 */ /* 0x000ff6000b83ffff */
[----:B------:R-:W-:Y:S01]  /*2b40*/  UIADD3 UR25, UPT, UPT, UR25, 0x40, URZ ;  /* 0x0000004019197890 */ /* 0x000fe2000fffe0ff */
[----:B------:R-:W-:-:S03]  /*2b50*/  MOV R3, UR23 ;  /* 0x0000001700037c02 */ /* 0x000fc60008000f00 */
[----:B------:R-:W-:Y:S01]  /*2b60*/  ULEA UR4, UR26, UR25, 0x3 ;  /* 0x000000191a047291 */ /* 0x000fe2000f8e18ff */
[----:B------:R-:W-:-:S08]  /*2b70*/  SHF.L.U32 R3, R3, 0x1f, RZ ;  /* 0x0000001f03037819 */ /* 0x000fd000000006ff */
[----:B------:R-:W1:Y:S02]  /*2b80*/  SYNCS.PHASECHK.TRANS64.TRYWAIT P0, [UR4], R3 ;  /* 0x00000003ff0075a7 */ /* 0x000e640008001104 */
[----:B-1----:R-:W-:Y:S05]  /*2b90*/  @!P0 BRA `(.L_x_40) ;  /* 0x0000007400448947 */ /* 0x002fea0003800000 */
.L_x_151:
[----:B------:R-:W-:-:S04]  /*2ba0*/  UIADD3 UR4, UPT, UPT, UR26, 0x1, URZ ;  /* 0x000000011a047890 */ /* 0x000fc8000fffe0ff */
[----:B------:R-:W-:-:S04]  /*2bb0*/  UISETP.NE.AND UP0, UPT, UR4, 0x8, UPT ;  /* 0x000000080400788c */ /* 0x000fc8000bf05270 */
[----:B------:R-:W-:Y:S02]  /*2bc0*/  USEL UR5, URZ, 0x1, UP0 ;  /* 0x00000001ff057887 */ /* 0x000fe40008000000 */
[----:B------:R-:W-:Y:S02]  /*2bd0*/  USEL UR4, UR4, URZ, UP0 ;  /* 0x000000ff04047287 */ /* 0x000fe40008000000 */
[----:B------:R-:W-:Y:S02]  /*2be0*/  ULOP3.LUT UR6, UR23, UR5, URZ, 0x3c, !UPT ;  /* 0x0000000517067292 */ /* 0x000fe4000f8e3cff */
[----:B------:R-:W-:-:S04]  /*2bf0*/  ULEA UR5, UR4, UR25, 0x3 ;  /* 0x0000001904057291 */ /* 0x000fc8000f8e18ff */
[----:B-1----:R-:W-:-:S04]  /*2c00*/  MOV R3, UR6 ;  /* 0x0000000600037c02 */ /* 0x002fc80008000f00 */
[----:B------:R-:W-:-:S04]  /*2c10*/  SHF.L.U32 R3, R3, 0x1f, RZ ;  /* 0x0000001f03037819 */ /* 0x000fc800000006ff */
[----:B------:R-:W1:Y:S02]  /*2c20*/  SYNCS.PHASECHK.TRANS64.TRYWAIT P0, [UR5], R3 ;  /* 0x00000003ff0075a7 */ /* 0x000e640008001105 */
[----:B-1----:R-:W-:Y:S05]  /*2c30*/  @!P0 BRA `(.L_x_41) ;  /* 0x0000007400348947 */ /* 0x002fea0003800000 */
.L_x_153:
        /* <DEDUP_REMOVED lines=10> */
.L_x_155:
        /* <DEDUP_REMOVED lines=10> */
.L_x_157:
        /* <DEDUP_REMOVED lines=10> */
.L_x_159:
        /* <DEDUP_REMOVED lines=10> */
.L_x_161:
        /* <DEDUP_REMOVED lines=10> */
.L_x_163:
[----:B------:R-:W-:-:S04]  /*2f60*/  UIADD3 UR4, UPT, UPT, UR4, 0x1, URZ ;  /* 0x0000000104047890 */ /* 0x000fc8000fffe0ff */
[----:B------:R-:W-:-:S04]  /*2f70*/  UISETP.NE.AND UP0, UPT, UR4, 0x8, UPT ;  /* 0x000000080400788c */ /* 0x000fc8000bf05270 */
[----:B------:R-:W-:Y:S02]  /*2f80*/  USEL UR5, URZ, 0x1, UP0 ;  /* 0x00000001ff057887 */ /* 0x000fe40008000000 */
[----:B------:R-:W-:Y:S02]  /*2f90*/  USEL UR4, UR4, URZ, UP0 ;  /* 0x000000ff04047287 */ /* 0x000fe40008000000 */
[----:B------:R-:W-:Y:S02]  /*2fa0*/  ULOP3.LUT UR5, UR6, UR5, URZ, 0x3c, !UPT ;  /* 0x0000000506057292 */ /* 0x000fe4000f8e3cff */
[----:B------:R-:W-:-:S04]  /*2fb0*/  ULEA UR4, UR4, UR25, 0x3 ;  /* 0x0000001904047291 */ /* 0x000fc8000f8e18ff */
[----:B------:R-:W-:Y:S02]  /*2fc0*/  IMAD.U32 R2, RZ, RZ, UR5 ;  /* 0x00000005ff027e24 */ /* 0x000fe4000f8e00ff */
[----:B-1----:R-:W-:-:S03]  /*2fd0*/  MOV R0, UR4 ;  /* 0x0000000400007c02 */ /* 0x002fc60008000f00 */
[----:B------:R-:W-:-:S07]  /*2fe0*/  SHF.L.U32 R3, R2, 0x1f, RZ ;  /* 0x0000001f02037819 */ /* 0x000fce00000006ff */
.L_x_47:
[----:B-1----:R1:W2:Y:S02]  /*2ff0*/  SYNCS.PHASECHK.TRANS64.TRYWAIT P0, [R0+URZ], R3 ;  /* 0x00000003000075a7 */ /* 0x0022a400080011ff */
[----:B--2---:R-:W-:Y:S05]  /*3000*/  @!P0 NANOSLEEP.SYNCS 0x989680 ;  /* 0x009896800000895d */ /* 0x004fea0003900000 */
[----:B------:R-:W2:Y:S02]  /*3010*/  @!P0 SYNCS.PHASECHK.TRANS64 P0, [R0+URZ], R3 ;  /* 0x00000003000085a7 */ /* 0x000ea400080010ff */
[----:B--2---:R-:W-:Y:S05]  /*3020*/  @P0 EXIT ;  /* 0x000000000000094d */ /* 0x004fea0003800000 */
[----:B------:R-:W-:Y:S05]  /*3030*/  BRA `(.L_x_47) ;  /* 0xfffffffc00ec7947 */ /* 0x000fea000383ffff */
.L_x_21:
[----:B------:R-:W2:Y:S02]  /*3040*/  S2UR UR4, SR_CgaCtaId ;  /* 0x00000000000479c3 */ /* 0x000ea40000008800 */
[----:B--2---:R-:W-:-:S04]  /*3050*/  UISETP.NE.AND UP0, UPT, UR4, URZ, UPT ;  /* 0x000000ff0400728c */ /* 0x004fc8000bf05270 */
[----:B------:R-:W-:-:S09]  /*3060*/  UISETP.NE.OR UP0, UPT, UR18, 0x1, UP0 ;  /* 0x000000011200788c */ /* 0x000fd20008705670 */
[----:B------:R-:W-:Y:S05]  /*3070*/  BRA.U UP0, `(.L_x_48) ;  /* 0x0000000100b47547 */ /* 0x000fea000b800000 */
[----:B------:R-:W2:Y:S01]  /*3080*/  S2UR UR5, SR_CgaCtaId ;  /* 0x00000000000579c3 */ /* 0x000ea20000008800 */
[----:B------:R-:W-:Y:S01]  /*3090*/  UMOV UR4, 0x400 ;  /* 0x0000040000047882 */ /* 0x000fe20000000000 */
[----:B------:R-:W-:Y:S01]  /*30a0*/  HFMA2 R2, -RZ, RZ, 0, 5.9604644775390625e-08 ;  /* 0x00000001ff027431 */ /* 0x000fe200000001ff */
[----:B------:R-:W-:Y:S01]  /*30b0*/  ISETP.GE.U32.AND P0, PT, R3, 0x2, PT ;  /* 0x000000020300780c */ /* 0x000fe20003f06070 */
[----:B------:R-:W-:Y:S01]  /*30c0*/  IMAD.MOV.U32 R8, RZ, RZ, RZ ;  /* 0x000000ffff087224 */ /* 0x000fe200078e00ff */
[----:B--2---:R-:W-:-:S04]  /*30d0*/  ULEA UR4, UR5, UR4, 0x18 ;  /* 0x0000000405047291 */ /* 0x004fc8000f8ec0ff */
[----:B------:R-:W-:Y:S02]  /*30e0*/  UIADD3 UR5, UPT, UPT, UR4, 0xd8, URZ ;  /* 0x000000d804057890 */ /* 0x000fe4000fffe0ff */
[----:B------:R-:W-:Y:S02]  /*30f0*/  UIADD3 UR8, UPT, UPT, UR4, 0xd0, URZ ;  /* 0x000000d004087890 */ /* 0x000fe4000fffe0ff */
[----:B------:R-:W-:-:S12]  /*3100*/  UPRMT UR5, URZ, 0x654, UR5 ;  /* 0x00000654ff057896 */ /* 0x000fd80008000005 */
.L_x_51:
[----:B------:R-:W-:Y:S01]  /*3110*/  SHF.L.U32 R7, R2, 0x1f, RZ ;  /* 0x0000001f02077819 */ /* 0x000fe200000006ff */
[----:B------:R-:W-:Y:S02]  /*3120*/  IMAD.U32 R4, RZ, RZ, UR8 ;  /* 0x00000008ff047e24 */ /* 0x000fe4000f8e00ff */
[----:B------:R-:W-:Y:S01]  /*3130*/  @!P0 IMAD.MOV.U32 R5, RZ, RZ, 0x10 ;  /* 0x00000010ff058424 */ /* 0x000fe200078e00ff */
[----:B------:R-:W2:Y:S02]  /*3140*/  SYNCS.PHASECHK.TRANS64.TRYWAIT P1, [UR4+0xd8], R7 ;  /* 0x0000d807ff0075a7 */ /* 0x000ea40008021104 */
[----:B------:R-:W-:-:S04]  /*3150*/  PRMT R9, R3, 0x654, R4 ;  /* 0x0000065403097816 */ /* 0x000fc80000000004 */
[----:B------:R-:W-:Y:S01]  /*3160*/  SEL R0, R9, R0, !P0 ;  /* 0x0000000009007207 */ /* 0x000fe20004000000 */
[----:B--2---:R-:W-:Y:S06]  /*3170*/  @!P1 BRA `(.L_x_49) ;  /* 0x0000007000749947 */ /* 0x004fec0003800000 */
.L_x_165:
[----:B------:R-:W-:Y:S01]  /*3180*/  UIADD3 UR6, UPT, UPT, UR4, 0x110, URZ ;  /* 0x0000011004067890 */ /* 0x000fe2000fffe0ff */
[----:B------:R3:W-:Y:S01]  /*3190*/  @!P0 SYNCS.ARRIVE.TRANS64.RED RZ, [R0+URZ], R5 ;  /* 0x0000000500ff89a7 */ /* 0x0007e200080004ff */
[----:B------:R-:W-:Y:S01]  /*31a0*/  UIADD3 UR7, UPT, UPT, UR4, 0xd0, URZ ;  /* 0x000000d004077890 */ /* 0x000fe2000fffe0ff */
[----:B------:R-:W-:-:S08]  /*31b0*/  LOP3.LUT R2, R2, 0x1, RZ, 0x3c, !PT ;  /* 0x0000000102027812 */ /* 0x000fd000078e3cff */
[----:B------:R-:W-:Y:S06]  /*31c0*/  UGETNEXTWORKID.BROADCAST [UR6], [UR7] ;  /* 0x00000000060073ca */ /* 0x000fec0008000100 */
[----:B---3--:R-:W-:-:S04]  /*31d0*/  SHF.L.U32 R5, R8, 0x1f, RZ ;  /* 0x0000001f08057819 */ /* 0x008fc800000006ff */
[----:B------:R-:W3:Y:S02]  /*31e0*/  SYNCS.PHASECHK.TRANS64.TRYWAIT P1, [UR4+0xd0], R5 ;  /* 0x0000d005ff0075a7 */ /* 0x000ee40008021104 */
[----:B---3--:R-:W-:Y:S05]  /*31f0*/  @!P1 BRA `(.L_x_50) ;  /* 0x00000070006c9947 */ /* 0x008fea0003800000 */
.L_x_167:
[----:B--2---:R-:W2:Y:S01]  /*3200*/  LDS.128 R4, [UR4+0x110] ;  /* 0x00011004ff047984 */ /* 0x004ea20008000c00 */
[----:B------:R-:W-:Y:S01]  /*3210*/  LOP3.LUT R8, R8, 0x1, RZ, 0x3c, !PT ;  /* 0x0000000108087812 */ /* 0x000fe200078e3cff */
[----:B------:R-:W-:Y:S01]  /*3220*/  @!PT LDS RZ, [RZ] ;  /* 0x00000000fffff984 */ /* 0x000fe20000000800 */
[----:B------:R-:W-:Y:S01]  /*3230*/  @!PT LDS RZ, [RZ] ;  /* 0x00000000fffff984 */ /* 0x000fe20000000800 */
[----:B------:R-:W-:Y:S01]  /*3240*/  @!PT LDS RZ, [RZ] ;  /* 0x00000000fffff984 */ /* 0x000fe20000000800 */
[----:B------:R-:W-:Y:S01]  /*3250*/  @!PT LDS RZ, [RZ] ;  /* 0x00000000fffff984 */ /* 0x000fe20000000800 */
[----:B------:R3:W-:Y:S06]  /*3260*/  MEMBAR.ALL.CTA ;  /* 0x0000000000007992 */ /* 0x0007ec0000008000 */
[----:B---3--:R-:W3:Y:S02]  /*3270*/  FENCE.VIEW.ASYNC.S ;  /* 0x00000000000073c6 */ /* 0x008ee40000000000 */
[----:B---3--:R-:W-:Y:S01]  /*3280*/  SYNCS.ARRIVE.TRANS64.RED.A1T0 RZ, [UR5], RZ ;  /* 0x000000ffffff79a7 */ /* 0x008fe20008100405 */
[----:B--2---:R-:W-:-:S13]  /*3290*/  LOP3.LUT P1, RZ, R6, 0x1, RZ, 0xc0, !PT ;  /* 0x0000000106ff7812 */ /* 0x004fda000782c0ff */
[----:B------:R-:W-:Y:S05]  /*32a0*/  @P1 BRA `(.L_x_51) ;  /* 0xfffffffc00981947 */ /* 0x000fea000383ffff */
[----:B------:R-:W-:-:S04]  /*32b0*/  SHF.L.U32 R0, R2, 0x1f, RZ ;  /* 0x0000001f02007819 */ /* 0x000fc800000006ff */
[----:B------:R-:W2:Y:S02]  /*32c0*/  SYNCS.PHASECHK.TRANS64 P0, [UR4+0xd8], R0 ;  /* 0x0000d800ff0075a7 */ /* 0x000ea40008001004 */
[----:B-12---:R-:W-:Y:S05]  /*32d0*/  @P0 EXIT ;  /* 0x000000000000094d */ /* 0x006fea0003800000 */
[----:B------:R-:W-:-:S07]  /*32e0*/  MOV R0, UR4 ;  /* 0x0000000400007c02 */ /* 0x000fce0008000f00 */
.L_x_52:
[----:B-1----:R-:W-:-:S04]  /*32f0*/  SHF.L.U32 R3, R2, 0x1f, RZ ;  /* 0x0000001f02037819 */ /* 0x002fc800000006ff */
[----:B------:R1:W2:Y:S03]  /*3300*/  SYNCS.PHASECHK.TRANS64.TRYWAIT P0, [R0+URZ+0xd8], R3 ;  /* 0x0000d803000075a7 */ /* 0x0002a600080011ff */
[----:B--2---:R-:W-:Y:S05]  /*3310*/  @!P0 NANOSLEEP.SYNCS 0x989680 ;  /* 0x009896800000895d */ /* 0x004fea0003900000 */
[----:B------:R-:W2:Y:S02]  /*3320*/  @!P0 SYNCS.PHASECHK.TRANS64 P0, [R0+URZ+0xd8], R3 ;  /* 0x0000d803000085a7 */ /* 0x000ea400080010ff */
[----:B--2---:R-:W-:Y:S05]  /*3330*/  @P0 EXIT ;  /* 0x000000000000094d */ /* 0x004fea0003800000 */
[----:B------:R-:W-:Y:S05]  /*3340*/  BRA `(.L_x_52) ;  /* 0xfffffffc00e87947 */ /* 0x000fea000383ffff */
.L_x_48:
[----:B------:R-:W-:Y:S05]  /*3350*/  BRA.U UP4, `(.L_x_53) ;  /* 0x0000001104a47547 */ /* 0x000fea000b800000 */
[----:B------:R-:W2:Y:S01]  /*3360*/  S2UR UR4, SR_CgaCtaId ;  /* 0x00000000000479c3 */ /* 0x000ea20000008800 */
[----:B------:R-:W-:Y:S01]  /*3370*/  UMOV UR5, 0x40 ;  /* 0x0000004000057882 */ /* 0x000fe20000000000 */
[----:B------:R-:W-:Y:S01]  /*3380*/  NOP ;  /* 0x0000000000007918 */ /* 0x000fe20000000000 */
[----:B------:R-:W-:Y:S01]  /*3390*/  UMOV UR6, 0x400 ;  /* 0x0000040000067882 */ /* 0x000fe20000000000 */
[----:B--2---:R-:W-:Y:S02]  /*33a0*/  ULEA UR5, UR4, UR5, 0x18 ;  /* 0x0000000504057291 */ /* 0x004fe4000f8ec0ff */
[----:B------:R-:W-:-:S07]  /*33b0*/  ULEA UR6, UR4, UR6, 0x18 ;  /* 0x0000000604067291 */ /* 0x000fce000f8ec0ff */
[----:B------:R-:W2:Y:S02]  /*33c0*/  LDS.U8 R3, [UR5+0x1c] ;  /* 0x00001c05ff037984 */ /* 0x000ea40008000000 */
[----:B--2---:R-:W-:-:S13]  /*33d0*/  ISETP.NE.AND P0, PT, R3, RZ, PT ;  /* 0x000000ff0300720c */ /* 0x004fda0003f05270 */
[----:B------:R-:W-:Y:S05]  /*33e0*/  @P0 BRA `(.L_x_54) ;  /* 0x0000000400080947 */ /* 0x000fea0003800000 */
[----:B------:R-:W-:Y:S02]  /*33f0*/  UISETP.NE.U32.AND UP1, UPT, UR38, 0x1, UPT ;  /* 0x000000012600788c */ /* 0x000fe4000bf25070 */
[----:B------:R-:W-:-:S07]  /*3400*/  UIADD3 UR7, UPT, UPT, UR5, 0x8, URZ ;  /* 0x0000000805077890 */ /* 0x000fce000fffe0ff */
[----:B------:R-:W-:Y:S05]  /*3410*/  BRA.U !UP1, `(.L_x_55) ;  /* 0x00000001099c7547 */ /* 0x000fea000b800000 */
[----:B------:R-:W-:Y:S01]  /*3420*/  ELECT P0, URZ, PT ;  /* 0x0000000000ff782f */ /* 0x000fe20003800000 */
[----:B------:R-:W-:-:S12]  /*3430*/  BSSY B0, `(.L_x_55) ;  /* 0x0000025000007945 */ /* 0x000fd80003800000 */
[----:B------:R-:W-:Y:S05]  /*3440*/  @!P0 BRA `(.L_x_56) ;  /* 0x00000000008c8947 */ /* 0x000fea0003800000 */
[----:B------:R-:W-:-:S05]  /*3450*/  UMOV UR4, 0x10 ;  /* 0x0000001000047882 */ /* 0x000fca0000000000 */
[----:B------:R-:W-:Y:S04]  /*3460*/  DEPBAR.LE SB2, 0x36 ;  /* 0x0000ad800000791a */ /* 0x000fe80000000000 */
[----:B------:R-:W2:Y:S02]  /*3470*/  UTCATOMSWS.2CTA.FIND_AND_SET.ALIGN UP0, UR4, UR4 ;  /* 0x00000004000475e3 */ /* 0x000ea40008200800 */
[----:B--2---:R-:W-:Y:S01]  /*3480*/  MOV R10, UR4 ;  /* 0x00000004000a7c02 */ /* 0x004fe20008000f00 */
[----:B------:R-:W-:Y:S06]  /*3490*/  BRA.U UP0, `(.L_x_57) ;  /* 0x0000000100187547 */ /* 0x000fec000b800000 */
.L_x_58:
[----:B------:R-:W-:Y:S05]  /*34a0*/  NANOSLEEP 0x64 ;  /* 0x000000640000795d */ /* 0x000fea0003800000 */
[----:B------:R-:W-:-:S05]  /*34b0*/  UMOV UR4, 0x10 ;  /* 0x0000001000047882 */ /* 0x000fca0000000000 */
[----:B------:R-:W-:Y:S04]  /*34c0*/  DEPBAR.LE SB2, 0x36 ;  /* 0x0000ad800000791a */ /* 0x000fe80000000000 */
[----:B------:R-:W2:Y:S02]  /*34d0*/  UTCATOMSWS.2CTA.FIND_AND_SET.ALIGN UP0, UR4, UR4 ;  /* 0x00000004000475e3 */ /* 0x000ea40008200800 */
[----:B--2---:R-:W-:Y:S01]  /*34e0*/  MOV R10, UR4 ;  /* 0x00000004000a7c02 */ /* 0x004fe20008000f00 */
[----:B------:R-:W-:Y:S05]  /*34f0*/  BRA.U !UP0, `(.L_x_58) ;  /* 0xfffffffd08e87547 */ /* 0x000fea000b83ffff */
.L_x_57:
[----:B------:R-:W2:Y:S01]  /*3500*/  LDS R6, [UR5+0x10] ;  /* 0x00001005ff067984 */ /* 0x000ea20008000800 */
[----:B------:R-:W-:Y:S01]  /*3510*/  IMAD.U32 R3, RZ, RZ, UR6 ;  /* 0x00000006ff037e24 */ /* 0x000fe2000f8e00ff */
[----:B------:R-:W-:-:S03]  /*3520*/  MOV R4, UR37 ;  /* 0x0000002500047c02 */ /* 0x000fc60008000f00 */
[----:B------:R-:W-:Y:S01]  /*3530*/  VIADD R3, R3, 0x120 ;  /* 0x0000012003037836 */ /* 0x000fe20000000000 */
[----:B--2---:R-:W-:-:S04]  /*3540*/  SHF.L.U32 R6, R6, 0x1f, RZ ;  /* 0x0000001f06067819 */ /* 0x004fc800000006ff */
[----:B------:R-:W2:Y:S02]  /*3550*/  SYNCS.PHASECHK.TRANS64.TRYWAIT P0, [UR5+0x8], R6 ;  /* 0x00000806ff0075a7 */ /* 0x000ea40008001105 */
[----:B--2---:R-:W-:Y:S05]  /*3560*/  @P0 BRA `(.L_x_59) ;  /* 0x0000000000080947 */ /* 0x004fea0003800000 */
[----:B------:R-:W2:Y:S02]  /*3570*/  SYNCS.PHASECHK.TRANS64.TRYWAIT P0, [UR5+0x8], R6 ;  /* 0x00000806ff0075a7 */ /* 0x000ea40008001105 */
[----:B--2---:R-:W-:Y:S05]  /*3580*/  @!P0 BRA `(.L_x_60) ;  /* 0x0000006c00a08947 */ /* 0x004fea0003800000 */
.L_x_59:
[----:B------:R-:W-:Y:S01]  /*3590*/  PRMT R4, R4, 0x654, R3 ;  /* 0x0000065404047816 */ /* 0x000fe20000000003 */
[----:B------:R-:W-:Y:S01]  /*35a0*/  HFMA2 R3, -RZ, RZ, 0, 5.9604644775390625e-08 ;  /* 0x00000001ff037431 */ /* 0x000fe200000001ff */
[----:B------:R-:W-:Y:S01]  /*35b0*/  UPRMT UR4, UR37, 0x654, UR7 ;  /* 0x0000065425047896 */ /* 0x000fe20008000007 */
[----:B------:R-:W-:Y:S02]  /*35c0*/  IMAD.MOV.U32 R7, RZ, RZ, 0xffff ;  /* 0x0000ffffff077424 */ /* 0x000fe400078e00ff */
[----:B--2---:R-:W-:Y:S02]  /*35d0*/  IMAD.MOV.U32 R6, RZ, RZ, 0x4 ;  /* 0x00000004ff067424 */ /* 0x004fe400078e00ff */
[----:B------:R-:W-:Y:S01]  /*35e0*/  IMAD.SHL.U32 R9, R10, 0x20, RZ ;  /* 0x000000200a097824 */ /* 0x000fe200078e00ff */
[----:B------:R-:W-:Y:S02]  /*35f0*/  MOV R5, UR4 ;  /* 0x0000000400057c02 */ /* 0x000fe40008000f00 */
[-C--:B------:R-:W-:Y:S01]  /*3600*/  SHF.L.U32 R8, R7, R10.reuse, RZ ;  /* 0x0000000a07087219 */ /* 0x080fe200000006ff */
[----:B------:R2:W-:Y:S01]  /*3610*/  SYNCS.ARRIVE.TRANS64.RED RZ, [UR4], R6 ;  /* 0x00000006ffff79a7 */ /* 0x0005e20008000404 */
[----:B------:R-:W-:Y:S01]  /*3620*/  SHF.L.U32 R7, R3, R10, RZ ;  /* 0x0000000a03077219 */ /* 0x000fe200000006ff */
[----:B------:R2:W-:Y:S04]  /*3630*/  STS [UR6+0x120], R9 ;  /* 0x00012009ff007988 */ /* 0x0005e80008000806 */
[----:B------:R2:W-:Y:S04]  /*3640*/  STAS [R4.64], R10 ;  /* 0x0000000a04007dbd */ /* 0x0005e8000c0008ff */
[----:B------:R2:W-:Y:S04]  /*3650*/  ATOMS.OR RZ, [UR5+0x14], R8 ;  /* 0x00001408ffff798c */ /* 0x0005e8000b000005 */
[----:B------:R2:W-:Y:S04]  /*3660*/  ATOMS.OR RZ, [UR5+0x18], R7 ;  /* 0x00001807ffff798c */ /* 0x0005e8000b000005 */
[----:B------:R2:W-:Y:S02]  /*3670*/  ATOMS.XOR RZ, [UR5+0x10], R3 ;  /* 0x00001003ffff798c */ /* 0x0005e4000b800005 */
.L_x_56:
[----:B-1----:R-:W-:Y:S05]  /*3680*/  BSYNC B0 ;  /* 0x0000000000007941 */ /* 0x002fea0003800000 */
.L_x_55:
[----:B------:R-:W-:Y:S05]  /*3690*/  BRA.U UP1, `(.L_x_61) ;  /* 0x00000001016c7547 */ /* 0x000fea000b800000 */
[----:B------:R-:W-:-:S03]  /*36a0*/  UMOV UR4, 0xffffffff ;  /* 0xffffffff00047882 */ /* 0x000fc60000000000 */
[----:B------:R-:W-:Y:S05]  /*36b0*/  BRA.DIV UR4, `(.L_x_62) ;  /* 0x0000006e046c7947 */ /* 0x000fea000b800000 */
[----:B------:R-:W-:-:S13]  /*36c0*/  ELECT P6, URZ, PT ;  /* 0x0000000000ff782f */ /* 0x000fda00038c0000 */
.L_x_170:
[----:B------:R-:W-:Y:S05]  /*36d0*/  @!P6 BRA `(.L_x_61) ;  /* 0x00000000005ce947 */ /* 0x000fea0003800000 */
[----:B--2---:R-:W2:Y:S02]  /*36e0*/  LDS R4, [UR5+0x10] ;  /* 0x00001005ff047984 */ /* 0x004ea40008000800 */
[----:B--2---:R-:W-:-:S04]  /*36f0*/  SHF.L.U32 R4, R4, 0x1f, RZ ;  /* 0x0000001f04047819 */ /* 0x004fc800000006ff */
[----:B------:R-:W2:Y:S02]  /*3700*/  SYNCS.PHASECHK.TRANS64.TRYWAIT P0, [UR5+0x8], R4 ;  /* 0x00000804ff0075a7 */ /* 0x000ea40008001105 */
[----:B--2---:R-:W-:Y:S05]  /*3710*/  @P0 BRA `(.L_x_63) ;  /* 0x0000000000080947 */ /* 0x004fea0003800000 */
[----:B------:R-:W2:Y:S02]  /*3720*/  SYNCS.PHASECHK.TRANS64.TRYWAIT P0, [UR5+0x8], R4 ;  /* 0x00000804ff0075a7 */ /* 0x000ea40008001105 */
[----:B--2---:R-:W-:Y:S05]  /*3730*/  @!P0 BRA `(.L_x_64) ;  /* 0x0000006c006c8947 */ /* 0x004fea0003800000 */
.L_x_63:
[----:B------:R-:W3:Y:S01]  /*3740*/  LDS R6, [UR6+0x120] ;  /* 0x00012006ff067984 */ /* 0x000ee20008000800 */
[----:B--2---:R-:W-:Y:S02]  /*3750*/  HFMA2 R3, -RZ, RZ, 0, 5.9604644775390625e-08 ;  /* 0x00000001ff037431 */ /* 0x004fe400000001ff */
[----:B------:R-:W-:Y:S01]  /*3760*/  IMAD.MOV.U32 R4, RZ, RZ, 0xffff ;  /* 0x0000ffffff047424 */ /* 0x000fe200078e00ff */
[----:B------:R-:W-:Y:S01]  /*3770*/  UPRMT UR4, UR37, 0x654, UR7 ;  /* 0x0000065425047896 */ /* 0x000fe20008000007 */
[----:B---3--:R-:W-:-:S03]  /*3780*/  IMAD.SHL.U32 R5, R6, 0x20, RZ ;  /* 0x0000002006057824 */ /* 0x008fc600078e00ff */
[-C--:B------:R-:W-:Y:S02]  /*3790*/  SHF.L.U32 R4, R4, R6.reuse, RZ ;  /* 0x0000000604047219 */ /* 0x080fe400000006ff */
[----:B------:R-:W-:Y:S01]  /*37a0*/  SHF.L.U32 R6, R3, R6, RZ ;  /* 0x0000000603067219 */ /* 0x000fe200000006ff */
[----:B------:R3:W-:Y:S04]  /*37b0*/  STS [UR6+0x120], R5 ;  /* 0x00012005ff007988 */ /* 0x0007e80008000806 */
[----:B------:R3:W-:Y:S04]  /*37c0*/  ATOMS.OR RZ, [UR5+0x14], R4 ;  /* 0x00001404ffff798c */ /* 0x0007e8000b000005 */
[----:B------:R3:W-:Y:S01]  /*37d0*/  ATOMS.OR RZ, [UR5+0x18], R6 ;  /* 0x00001806ffff798c */ /* 0x0007e2000b000005 */
[----:B------:R-:W-:Y:S03]  /*37e0*/  SYNCS.ARRIVE.TRANS64.RED.A1T0 RZ, [UR4], RZ ;  /* 0x000000ffffff79a7 */ /* 0x000fe60008100404 */
[----:B------:R3:W-:Y:S01]  /*37f0*/  ATOMS.XOR RZ, [UR5+0x10], R3 ;  /* 0x00001003ffff798c */ /* 0x0007e2000b800005 */
[----:B------:R-:W-:Y:S05]  /*3800*/  BRA `(.L_x_61) ;  /* 0x0000000000107947 */ /* 0x000fea0003800000 */
.L_x_54:
[----:B------:R-:W-:Y:S02]  /*3810*/  MOV R3, 0xffffffff ;  /* 0xffffffff00037802 */ /* 0x000fe40000000f00 */
[----:B------:R-:W-:-:S03]  /*3820*/  MOV R4, 0x3850 ;  /* 0x0000385000047802 */ /* 0x000fc60000000f00 */
[----:B------:R2:W-:Y:S04]  /*3830*/  STS [UR6+0x120], R3 ;  /* 0x00012003ff007988 */ /* 0x0005e80008000806 */
[----:B-12--5:R-:W-:Y:S05]  /*3840*/  CALL.REL.NOINC `($__internal_1_$__cuda_sm10x_tcgen05_guardrail_trap_phase_invalid_during_alloc) ;  /* 0x00000074001c7944 */ /* 0x026fea0003c00000 */
.L_x_61:
[----:B------:R-:W-:Y:S05]  /*3850*/  WARPSYNC.ALL ;  /* 0x0000000000007948 */ /* 0x000fea0003800000 */
[----:B------:R-:W4:Y:S01]  /*3860*/  S2UR UR20, SR_CgaCtaId ;  /* 0x00000000001479c3 */ /* 0x000f220000008800 */
[----:B------:R-:W-:Y:S01]  /*3870*/  UMOV UR4, 0x400 ;  /* 0x0000040000047882 */ /* 0x000fe20000000000 */
[----:B------:R-:W-:-:S06]  /*3880*/  NOP ;  /* 0x0000000000007918 */ /* 0x000fcc0000000000 */
[----:B------:R-:W-:Y:S06]  /*3890*/  BAR.ARV 0x6, 0xa0 ;  /* 0x0182800000007b1d */ /* 0x000fec0000002000 */
[----:B------:R-:W1:Y:S01]  /*38a0*/  LDCU.64 UR6, c[0x0][0x388] ;  /* 0x00007100ff0677ac */ /* 0x000e620008000a00 */
[----:B------:R-:W-:Y:S01]  /*38b0*/  LOP3.LUT R2, R2, 0xffff, RZ, 0xc0, !PT ;  /* 0x0000ffff02027812 */ /* 0x000fe200078ec0ff */
[----:B--2---:R-:W-:Y:S01]  /*38c0*/  IMAD.MOV.U32 R8, RZ, RZ, 0x1 ;  /* 0x00000001ff087424 */ /* 0x004fe200078e00ff */
[----:B------:R-:W-:Y:S01]  /*38d0*/  LOP3.LUT R0, R0, 0xffff, RZ, 0xc0, !PT ;  /* 0x0000ffff00007812 */ /* 0x000fe200078ec0ff */
[----:B------:R-:W-:Y:S01]  /*38e0*/  UMOV UR24, URZ ;  /* 0x000000ff00187c82 */ /* 0x000fe20008000000 */
[----:B------:R-:W-:Y:S01]  /*38f0*/  R2UR UR21, R2 ;  /* 0x00000000021572ca */ /* 0x000fe200000e0000 */
[----:B------:R-:W-:Y:S01]  /*3900*/  IMAD.MOV.U32 R2, RZ, RZ, RZ ;  /* 0x000000ffff027224 */ /* 0x000fe200078e00ff */
[----:B------:R-:W-:Y:S01]  /*3910*/  R2UR UR35, R0 ;  /* 0x00000000002372ca */ /* 0x000fe200000e0000 */
[----:B------:R-:W-:Y:S01]  /*3920*/  IMAD.MOV.U32 R0, RZ, RZ, RZ ;  /* 0x000000ffff007224 */ /* 0x000fe200078e00ff */
[----:B------:R-:W-:Y:S01]  /*3930*/  UMOV UR19, URZ ;  /* 0x000000ff00137c82 */ /* 0x000fe20008000000 */
[----:B----4-:R-:W-:-:S02]  /*3940*/  ULEA UR20, UR20, UR4, 0x18 ;  /* 0x0000000414147291 */ /* 0x010fc4000f8ec0ff */
[----:B------:R-:W-:Y:S02]  /*3950*/  UISETP.NE.AND UP3, UPT, UR38, URZ, UPT ;  /* 0x000000ff2600728c */ /* 0x000fe4000bf65270 */
[----:B------:R-:W-:Y:S01]  /*3960*/  UIADD3 UR34, UPT, UPT, UR20, 0xd8, URZ ;  /* 0x000000d814227890 */ /* 0x000fe2000fffe0ff */
[----:B------:R-:W-:Y:S01]  /*3970*/  UMOV UR32, 0x0 ;  /* 0x0000000000207882 */ /* 0x000fe20000000000 */
[----:B------:R-:W-:Y:S01]  /*3980*/  UMOV UR33, 0x10200490 ;  /* 0x1020049000217882 */ /* 0x000fe20000000000 */
[----:B-1----:R-:W-:Y:S02]  /*3990*/  UIADD3 UR4, UPT, UPT, UR6, 0x3f, URZ ;  /* 0x0000003f06047890 */ /* 0x002fe4000fffe0ff */
[----:B---3--:R-:W1:Y:S01]  /*39a0*/  LDS R3, [UR20+0x120] ;  /* 0x00012014ff037984 */ /* 0x008e620008000800 */
[----:B------:R-:W2:Y:S01]  /*39b0*/  LDCU UR6, c[0x0][0x390] ;  /* 0x00007200ff0677ac */ /* 0x000ea20008000800 */
[----:B------:R-:W-:Y:S02]  /*39c0*/  USHF.R.S32.HI UR5, URZ, 0x1f, UR4 ;  /* 0x0000001fff057899 */ /* 0x000fe40008011404 */
[----:B------:R-:W-:-:S02]  /*39d0*/  UPRMT UR34, URZ, 0x654, UR34 ;  /* 0x00000654ff227896 */ /* 0x000fc40008000022 */
[----:B------:R-:W-:Y:S02]  /*39e0*/  ULEA.HI UR4, UR5, UR4, URZ, 0x6 ;  /* 0x0000000405047291 */ /* 0x000fe4000f8f30ff */
[----:B------:R-:W-:Y:S02]  /*39f0*/  UIADD3 UR5, UPT, UPT, UR20, 0x8400, URZ ;  /* 0x0000840014057890 */ /* 0x000fe4000fffe0ff */
[----:B------:R-:W-:Y:S02]  /*3a00*/  USHF.R.S32.HI UR4, URZ, 0x6, UR4 ;  /* 0x00000006ff047899 */ /* 0x000fe40008011404 */
[----:B------:R-:W-:Y:S02]  /*3a10*/  USHF.R.U32.HI UR5, URZ, 0x4, UR5 ;  /* 0x00000004ff057899 */ /* 0x000fe40008011605 */
[----:B------:R-:W-:Y:S02]  /*3a20*/  UIMAD UR7, UR4, UR7, URZ ;  /* 0x00000007040772a4 */ /* 0x000fe4000f8e02ff */
[----:B------:R-:W-:-:S02]  /*3a30*/  UIADD3 UR4, UPT, UPT, UR20, 0x28400, URZ ;  /* 0x0002840014047890 */ /* 0x000fc4000fffe0ff */
[----:B------:R-:W-:Y:S02]  /*3a40*/  ULOP3.LUT UR5, UR5, 0x3fff, URZ, 0xc0, !UPT ;  /* 0x00003fff05057892 */ /* 0x000fe4000f8ec0ff */
[----:B------:R-:W-:Y:S02]  /*3a50*/  USHF.R.U32.HI UR4, URZ, 0x4, UR4 ;  /* 0x00000004ff047899 */ /* 0x000fe40008011604 */
[----:B------:R-:W-:Y:S02]  /*3a60*/  ULOP3.LUT UR22, UR5, 0x10000, URZ, 0xfc, !UPT ;  /* 0x0001000005167892 */ /* 0x000fe4000f8efcff */
[----:B------:R-:W-:Y:S02]  /*3a70*/  ULOP3.LUT UR23, UR4, 0x3fff, URZ, 0xc0, !UPT ;  /* 0x00003fff04177892 */ /* 0x000fe4000f8ec0ff */
[----:B--2---:R-:W-:Y:S02]  /*3a80*/  UIMAD UR4, UR7, UR6, URZ ;  /* 0x00000006070472a4 */ /* 0x004fe4000f8e02ff */
[----:B------:R-:W-:-:S02]  /*3a90*/  ULOP3.LUT UR23, UR23, 0x10000, URZ, 0xfc, !UPT ;  /* 0x0001000017177892 */ /* 0x000fc4000f8efcff */
[----:B------:R-:W-:Y:S02]  /*3aa0*/  UIADD3 UR36, UPT, UPT, UR4, -0x1, URZ ;  /* 0xffffffff04247890 */ /* 0x000fe4000fffe0ff */
[----:B------:R-:W-:Y:S01]  /*3ab0*/  UISETP.GE.AND UP4, UPT, UR4, 0x1, UPT ;  /* 0x000000010400788c */ /* 0x000fe2000bf86270 */
[----:B------:R-:W-:Y:S01]  /*3ac0*/  UMOV UR30, 0x0 ;  /* 0x00000000001e7882 */ /* 0x000fe20000000000 */
[----:B------:R-:W-:Y:S01]  /*3ad0*/  UMOV UR31, 0x10200490 ;  /* 0x10200490001f7882 */ /* 0x000fe20000000000 */
[----:B------:R-:W-:Y:S01]  /*3ae0*/  UMOV UR28, 0x0 ;  /* 0x00000000001c7882 */ /* 0x000fe20000000000 */
[C---:B-1----:R-:W-:Y:S01]  /*3af0*/  VIADD R5, R3.reuse, 0x80 ;  /* 0x0000008003057836 */ /* 0x042fe20000000000 */
[----:B------:R-:W-:Y:S01]  /*3b00*/  LOP3.LUT R4, R3, 0xffff, RZ, 0xc0, !PT ;  /* 0x0000ffff03047812 */ /* 0x000fe200078ec0ff */
[----:B------:R-:W-:Y:S01]  /*3b10*/  UMOV UR29, 0x10200490 ;  /* 0x10200490001d7882 */ /* 0x000fe20000000000 */
[----:B------:R-:W-:Y:S01]  /*3b20*/  UMOV UR26, 0x0 ;  /* 0x00000000001a7882 */ /* 0x000fe20000000000 */
[----:B------:R-:W-:Y:S01]  /*3b30*/  UMOV UR27, 0x10200490 ;  /* 0x10200490001b7882 */ /* 0x000fe20000000000 */
[----:B------:R-:W-:-:S05]  /*3b40*/  LOP3.LUT R5, R5, 0xffff, RZ, 0xc0, !PT ;  /* 0x0000ffff05057812 */ /* 0x000fca00078ec0ff */
[----:B------:R1:W-:Y:S02]  /*3b50*/  STL.64 [R1], R4 ;  /* 0x0000000401007387 */ /* 0x0003e40000100a00 */
.L_x_73:
[----:B-1----:R-:W-:-:S04]  /*3b60*/  SHF.L.U32 R5, R2, 0x1f, RZ ;  /* 0x0000001f02057819 */ /* 0x002fc800000006ff */
[----:B------:R-:W1:Y:S02]  /*3b70*/  SYNCS.PHASECHK.TRANS64.TRYWAIT P0, [UR20+0xd0], R5 ;  /* 0x0000d005ff0075a7 */ /* 0x000e640008001114 */
[----:B-1-34-:R-:W-:Y:S05]  /*3b80*/  @!P0 BRA `(.L_x_65) ;  /* 0x0000006800708947 */ /* 0x01afea0003800000 */
.L_x_172:
[----:B-1----:R-:W1:Y:S01]  /*3b90*/  LDS.128 R4, [UR20+0x110] ;  /* 0x00011014ff047984 */ /* 0x002e620008000c00 */
[----:B------:R-:W-:Y:S01]  /*3ba0*/  ULEA UR25, UR24, UR20, 0x3 ;  /* 0x0000001418197291 */ /* 0x000fe2000f8e18ff */
[----:B------:R-:W-:Y:S01]  /*3bb0*/  @!PT LDS RZ, [RZ] ;  /* 0x00000000fffff984 */ /* 0x000fe20000000800 */
[----:B------:R-:W-:Y:S01]  /*3bc0*/  @!PT LDS RZ, [RZ] ;  /* 0x00000000fffff984 */ /* 0x000fe20000000800 */
[----:B------:R-:W-:Y:S01]  /*3bd0*/  @!PT LDS RZ, [RZ] ;  /* 0x00000000fffff984 */ /* 0x000fe20000000800 */
[----:B------:R-:W-:Y:S01]  /*3be0*/  @!PT LDS RZ, [RZ] ;  /* 0x00000000fffff984 */ /* 0x000fe20000000800 */
[----:B------:R2:W-:Y:S06]  /*3bf0*/  MEMBAR.ALL.CTA ;  /* 0x0000000000007992 */ /* 0x0005ec0000008000 */
[----:B--2---:R-:W2:Y:S02]  /*3c00*/  FENCE.VIEW.ASYNC.S ;  /* 0x00000000000073c6 */ /* 0x004ea40000000000 */
[----:B--2---:R-:W-:Y:S01]  /*3c10*/  SYNCS.ARRIVE.TRANS64.RED.A1T0 RZ, [UR34], RZ ;  /* 0x000000ffffff79a7 */ /* 0x004fe20008100422 */
[----:B-1----:R-:W-:Y:S01]  /*3c20*/  LOP3.LUT P3, RZ, R6, 0x1, RZ, 0xc0, !PT ;  /* 0x0000000106ff7812 */ /* 0x002fe2000786c0ff */
[----:B------:R-:W-:-:S12]  /*3c30*/  BRA.U UP3, `(.L_x_66) ;  /* 0x00000001030c7547 */ /* 0x000fd8000b800000 */
[----:B------:R-:W-:-:S04]  /*3c40*/  SHF.L.U32 R5, R8, 0x1f, RZ ;  /* 0x0000001f08057819 */ /* 0x000fc800000006ff */
[----:B------:R-:W1:Y:S02]  /*3c50*/  SYNCS.PHASECHK.TRANS64.TRYWAIT P0, [UR25+0xf0], R5 ;  /* 0x0000f005ff0075a7 */ /* 0x000e640008001119 */
[----:B-1----:R-:W-:Y:S05]  /*3c60*/  @!P0 BRA `(.L_x_67) ;  /* 0x0000006800508947 */ /* 0x002fea0003800000 */
.L_x_66:
[----:B------:R-:W-:Y:S05]  /*3c70*/  BRA.U UP3, `(.L_x_68) ;  /* 0x0000000503047547 */ /* 0x000fea000b800000 */
[----:B------:R-:W-:Y:S05]  /*3c80*/  BRA.U !UP4, `(.L_x_69) ;  /* 0x000000010cf47547 */ /* 0x000fea000b800000 */
[----:B------:R-:W-:Y:S01]  /*3c90*/  ULEA UR4, UR24, UR48, 0x2 ;  /* 0x0000003018047291 */ /* 0x000fe2000f8e10ff */
[----:B-1----:R-:W-:-:S08]  /*3ca0*/  SHF.L.U32 R4, R0, 0x1f, RZ ;  /* 0x0000001f00047819 */ /* 0x002fd000000006ff */
[----:B------:R-:W5:Y:S01]  /*3cb0*/  LDL R5, [UR4] ;  /* 0x00000004ff057983 */ /* 0x000f620008100800 */
[----:B------:R-:W-:Y:S02]  /*3cc0*/  ULEA UR4, UR19, UR20, 0x3 ;  /* 0x0000001413047291 */ /* 0x000fe4000f8e18ff */
[----:B------:R-:W-:Y:S01]  /*3cd0*/  UPLOP3.LUT UP2, UPT, UPT, UPT, UPT, 0x40, 0x4 ;  /* 0x000000000004789c */ /* 0x000fe20003f4e870 */
[----:B------:R-:W-:-:S06]  /*3ce0*/  UMOV UR17, UR36 ;  /* 0x0000002400117c82 */ /* 0x000fcc0008000000 */
[----:B------:R1:W2:Y:S01]  /*3cf0*/  SYNCS.PHASECHK.TRANS64.TRYWAIT P2, [UR4], R4 ;  /* 0x00000004ff0075a7 */ /* 0x0002a20008041104 */
[----:B------:R-:W-:-:S05]  /*3d00*/  UMOV UR4, UR19 ;  /* 0x0000001300047c82 */ /* 0x000fca0008000000 */
.L_x_72:
[----:B------:R-:W-:Y:S01]  /*3d10*/  ULEA UR18, UR4, UR20, 0x3 ;  /* 0x0000001404127291 */ /* 0x000fe2000f8e18ff */
[----:B--234-:R-:W-:Y:S11]  /*3d20*/  @P2 BRA `(.L_x_70) ;  /* 0x00000000000c2947 */ /* 0x01cff60003800000 */
[----:B------:R-:W-:Y:S04]  /*3d30*/  SHF.L.U32 R7, R0, 0x1f, RZ ;  /* 0x0000001f00077819 */ /* 0x000fe800000006ff */
[----:B------:R-:W2:Y:S02]  /*3d40*/  SYNCS.PHASECHK.TRANS64.TRYWAIT P0, [UR18], R7 ;  /* 0x00000007ff0075a7 */ /* 0x000ea40008001112 */
[----:B--2---:R-:W-:Y:S05]  /*3d50*/  @!P0 BRA `(.L_x_71) ;  /* 0x00000068002c8947 */ /* 0x004fea0003800000 */
.L_x_70:
[----:B------:R-:W-:Y:S01]  /*3d60*/  UISETP.NE.AND UP0, UPT, UR17, URZ, UPT ;  /* 0x000000ff1100728c */ /* 0x000fe2000bf05270 */
[----:B------:R-:W-:Y:S01]  /*3d70*/  PLOP3.LUT P2, PT, PT, PT, PT, 0x80, 0x8 ;  /* 0x000000000008781c */ /* 0x000fe20003f4f070 */
[----:B------:R-:W-:Y:S02]  /*3d80*/  UIADD3 UR5, UPT, UPT, UR4, 0x1, URZ ;  /* 0x0000000104057890 */ /* 0x000fe4000fffe0ff */
[----:B------:R-:W-:Y:S02]  /*3d90*/  ULEA UR10, UR4, UR23, 0x9 ;  /* 0x00000017040a7291 */ /* 0x000fe4000f8e48ff */
[----:B------:R-:W-:Y:S01]  /*3da0*/  UISETP.NE.AND UP1, UPT, UR5, 0x8, UPT ;  /* 0x000000080500788c */ /* 0x000fe2000bf25270 */
[----:B------:R-:W-:Y:S01]  /*3db0*/  PLOP3.LUT P0, PT, PT, PT, UP0, 0x80, 0x8 ;  /* 0x000000000008781c */ /* 0x000fe20003f0f008 */
[----:B------:R-:W-:Y:S02]  /*3dc0*/  ULEA UR14, UR4, UR22, 0xa ;  /* 0x00000016040e7291 */ /* 0x000fe4000f8e50ff */
[----:B------:R-:W-:Y:S02]  /*3dd0*/  USEL UR6, URZ, 0x1, UP1 ;  /* 0x00000001ff067887 */ /* 0x000fe40008800000 */
[----:B------:R-:W-:Y:S01]  /*3de0*/  USEL UR19, UR5, URZ, UP1 ;  /* 0x000000ff05137287 */ /* 0x000fe20008800000 */
[----:B------:R-:W-:Y:S11]  /*3df0*/  ELECT P1, URZ, PT ;  /* 0x0000000000ff782f */ /* 0x000ff60003820000 */
[----:B------:R-:W-:Y:S02]  /*3e00*/  @!UPT UIADD3 URZ, UPT, UPT, URZ, URZ, URZ ;  /* 0x000000fffffff290 */ /* 0x000fe4000fffe0ff */
[C---:B-----5:R-:W-:Y:S01]  /*3e10*/  @P1 R2UR.BROADCAST UR4, R5.reuse ;  /* 0x00000000050412ca */ /* 0x060fe200008e0000 */
[----:B------:R-:W-:Y:S01]  /*3e20*/  @UP0 ULEA UR5, UR19, UR20, 0x3 ;  /* 0x0000001413050291 */ /* 0x000fe2000f8e18ff */
[----:B------:R-:W-:Y:S01]  /*3e30*/  LOP3.LUT R0, R0, UR6, RZ, 0x3c, !PT ;  /* 0x0000000600007c12 */ /* 0x000fe2000f8e3cff */
[----:B------:R-:W-:Y:S02]  /*3e40*/  UIADD3 UR8, UPT, UPT, UR10, 0x2, URZ ;  /* 0x000000020a087890 */ /* 0x000fe4000fffe0ff */
[----:B------:R-:W-:Y:S01]  /*3e50*/  UIADD3 UR6, UPT, UPT, UR14, 0x2, URZ ;  /* 0x000000020e067890 */ /* 0x000fe2000fffe0ff */
[----:B-1----:R-:W-:Y:S01]  /*3e60*/  @P0 SHF.L.U32 R4, R0, 0x1f, RZ ;  /* 0x0000001f00040819 */ /* 0x002fe200000006ff */
[----:B------:R-:W-:Y:S01]  /*3e70*/  UIADD3 UR12, UPT, UPT, UR10, 0x4, URZ ;  /* 0x000000040a0c7890 */ /* 0x000fe2000fffe0ff */
[----:B------:R-:W-:Y:S02]  /*3e80*/  UMOV UR11, 0x40004040 ;  /* 0x40004040000b7882 */ /* 0x000fe40000000000 */
[----:B------:R3:W4:Y:S01]  /*3e90*/  @P0 SYNCS.PHASECHK.TRANS64.TRYWAIT P2, [UR5], R4 ;  /* 0x00000004ff0005a7 */ /* 0x0007220008041105 */
[----:B------:R-:W-:Y:S11]  /*3ea0*/  ELECT P0, URZ, PT ;  /* 0x0000000000ff782f */ /* 0x000ff60003800000 */
[----:B------:R-:W-:Y:S02]  /*3eb0*/  @!UPT UIADD3 URZ, UPT, UPT, URZ, URZ, URZ ;  /* 0x000000fffffff290 */ /* 0x000fe4000fffe0ff */
[C---:B------:R-:W-:Y:S02]  /*3ec0*/  @P0 R2UR.BROADCAST UR16, R5.reuse ;  /* 0x00000000051002ca */ /* 0x040fe400008e0000 */
[----:B------:R-:W-:Y:S01]  /*3ed0*/  ELECT P0, URZ, PT ;  /* 0x0000000000ff782f */ /* 0x000fe20003800000 */
[----:B------:R-:W-:Y:S01]  /*3ee0*/  UMOV UR15, 0x40004040 ;  /* 0x40004040000f7882 */ /* 0x000fe20000000000 */
[----:B------:R-:W-:Y:S01]  /*3ef0*/  UMOV UR9, 0x40004040 ;  /* 0x4000404000097882 */ /* 0x000fe20000000000 */
[----:B------:R1:W-:Y:S01]  /*3f00*/  UTCHMMA.2CTA gdesc[UR14], gdesc[UR10], tmem[UR4], tmem[UR32], idesc[UR33], UP2 ;  /* 0x00ff200a0e0075ea */ /* 0x0003e20009200004 */
[----:B------:R-:W-:Y:S01]  /*3f10*/  UPLOP3.LUT UP2, UPT, UPT, UPT, UPT, 0x80, 0x8 ;  /* 0x000000000008789c */ /* 0x000fe20003f4f070 */
[----:B------:R-:W-:Y:S01]  /*3f20*/  UMOV UR7, 0x40004040 ;  /* 0x4000404000077882 */ /* 0x000fe20000000000 */
[----:B------:R-:W-:Y:S01]  /*3f30*/  UMOV UR13, 0x40004040 ;  /* 0x40004040000d7882 */ /* 0x000fe20000000000 */
[----:B------:R-:W-:Y:S04]  /*3f40*/  UMOV UR5, 0x40004040 ;  /* 0x4000404000057882 */ /* 0x000fe80000000000 */
[----:B------:R2:W-:Y:S01]  /*3f50*/  UTCHMMA.2CTA gdesc[UR6], gdesc[UR8], tmem[UR16], tmem[UR30], idesc[UR31], UPT ;  /* 0x00ff1e08060075ea */ /* 0x0005e2000ba00010 */
[----:B-1----:R-:W-:Y:S01]  /*3f60*/  UIADD3 UR4, UPT, UPT, UR14, 0x4, URZ ;  /* 0x000000040e047890 */ /* 0x002fe2000fffe0ff */
[C---:B------:R-:W-:Y:S02]  /*3f70*/  @P0 R2UR.BROADCAST UR15, R5.reuse ;  /* 0x00000000050f02ca */ /* 0x040fe400008e0000 */
[----:B------:R-:W-:Y:S01]  /*3f80*/  ELECT P0, URZ, PT ;  /* 0x0000000000ff782f */ /* 0x000fe20003800000 */
[----:B------:R-:W-:Y:S02]  /*3f90*/  UIADD3 UR10, UPT, UPT, UR10, 0x6, URZ ;  /* 0x000000060a0a7890 */ /* 0x000fe4000fffe0ff */
[----:B--2---:R-:W-:Y:S10]  /*3fa0*/  UIADD3 UR6, UPT, UPT, UR14, 0x6, URZ ;  /* 0x000000060e067890 */ /* 0x004ff4000fffe0ff */
[----:B------:R-:W-:Y:S01]  /*3fb0*/  @P0 R2UR.BROADCAST UR9, R5 ;  /* 0x00000000050902ca */ /* 0x000fe200008e0000 */
[----:B------:R-:W-:Y:S01]  /*3fc0*/  UIADD3 UR8, UPT, UPT, UR18, 0x40, URZ ;  /* 0x0000004012087890 */ /* 0x000fe2000fffe0ff */
[----:B------:R1:W-:Y:S11]  /*3fd0*/  UTCHMMA.2CTA gdesc[UR4], gdesc[UR12], tmem[UR15], tmem[UR28], idesc[UR29], UPT ;  /* 0x00ff1c0c040075ea */ /* 0x0003f6000ba0000f */
[----:B------:R3:W-:Y:S01]  /*3fe0*/  UTCHMMA.2CTA gdesc[UR6], gdesc[UR10], tmem[UR9], tmem[UR26], idesc[UR27], UPT ;  /* 0x00ff1a0a060075ea */ /* 0x0007e2000ba00009 */
[----:B------:R3:W-:Y:S01]  /*3ff0*/  UTCBAR.2CTA.MULTICAST [UR8], URZ, UR21 ;  /* 0x000000ff080073e9 */ /* 0x0007e20008200815 */
[----:B-1----:R-:W-:Y:S02]  /*4000*/  UIADD3 UR4, UPT, UPT, UR17, 0x1, URZ ;  /* 0x0000000111047890 */ /* 0x002fe4000fffe0ff */
[----:B------:R-:W-:Y:S02]  /*4010*/  UIADD3 UR5, UPT, UPT, UR17, -0x1, URZ ;  /* 0xffffffff11057890 */ /* 0x000fe4000fffe0ff */
[----:B------:R-:W-:Y:S03]  /*4020*/  UISETP.GT.U32.AND UP0, UPT, UR4, 0x1, UPT ;  /* 0x000000010400788c */ /* 0x000fe6000bf04070 */
[----:B------:R-:W-:Y:S02]  /*4030*/  UMOV UR4, UR19 ;  /* 0x0000001300047c82 */ /* 0x000fe40008000000 */
[----:B------:R-:W-:Y:S04]  /*4040*/  UMOV UR17, UR5 ;  /* 0x0000000500117c82 */ /* 0x000fe80008000000 */
[----:B------:R-:W-:Y:S05]  /*4050*/  BRA.U UP0, `(.L_x_72) ;  /* 0xfffffffd002c7547 */ /* 0x000fea000b83ffff */
.L_x_69:
[----:B------:R-:W-:-:S09]  /*4060*/  UIADD3 UR4, UPT, UPT, UR25, 0xe0, URZ ;  /* 0x000000e019047890 */ /* 0x000fd2000fffe0ff */
[----:B------:R2:W-:Y:S01]  /*4070*/  UTCBAR.2CTA.MULTICAST [UR4], URZ, UR35 ;  /* 0x000000ff040073e9 */ /* 0x0005e20008200823 */
[----:B------:R-:W-:Y:S02]  /*4080*/  NOP ;  /* 0x0000000000007918 */ /* 0x000fe40000000000 */
.L_x_68:
[----:B--2---:R-:W-:Y:S01]  /*4090*/  UIADD3 UR4, UPT, UPT, UR24, 0x1, URZ ;  /* 0x0000000118047890 */ /* 0x004fe2000fffe0ff */
[----:B------:R-:W-:-:S03]  /*40a0*/  LOP3.LUT R2, R2, 0x1, RZ, 0x3c, !PT ;  /* 0x0000000102027812 */ /* 0x000fc600078e3cff */
[----:B------:R-:W-:-:S04]  /*40b0*/  UISETP.NE.AND UP0, UPT, UR4, 0x2, UPT ;  /* 0x000000020400788c */ /* 0x000fc8000bf05270 */
[----:B------:R-:W-:Y:S02]  /*40c0*/  USEL UR5, URZ, 0x1, UP0 ;  /* 0x00000001ff057887 */ /* 0x000fe40008000000 */
[----:B------:R-:W-:-:S04]  /*40d0*/  USEL UR24, UR4, URZ, UP0 ;  /* 0x000000ff04187287 */ /* 0x000fc80008000000 */
[----:B------:R-:W-:Y:S01]  /*40e0*/  LOP3.LUT R8, R8, UR5, RZ, 0x3c, !PT ;  /* 0x0000000508087c12 */ /* 0x000fe2000f8e3cff */
[----:B------:R-:W-:Y:S07]  /*40f0*/  @P3 BRA `(.L_x_73) ;  /* 0xfffffff800983947 */ /* 0x000fee000383ffff */
[----:B---3--:R-:W2:Y:S01]  /*4100*/  S2UR UR8, SR_CgaCtaId ;  /* 0x00000000000879c3 */ /* 0x008ea20000008800 */
[----:B------:R-:W-:Y:S01]  /*4110*/  ELECT P0, URZ, PT ;  /* 0x0000000000ff782f */ /* 0x000fe20003800000 */
[----:B------:R-:W-:Y:S01]  /*4120*/  HFMA2 R0, -RZ, RZ, 0, 5.9604644775390625e-08 ;  /* 0x00000001ff007431 */ /* 0x000fe200000001ff */
[----:B------:R-:W-:-:S05]  /*4130*/  UMOV UR4, 0x40 ;  /* 0x0000004000047882 */ /* 0x000fca0000000000 */
[----:B------:R-:W-:Y:S01]  /*4140*/  UVIRTCOUNT.DEALLOC.SMPOOL 0x80 ;  /* 0x000000800000784c */ /* 0x000fe20000000000 */
[----:B------:R-:W-:Y:S02]  /*4150*/  UISETP.NE.AND UP0, UPT, UR38, URZ, UPT ;  /* 0x000000ff2600728c */ /* 0x000fe4000bf05270 */
[----:B--2---:R-:W-:-:S09]  /*4160*/  ULEA UR8, UR8, UR4, 0x18 ;  /* 0x0000000408087291 */ /* 0x004fd2000f8ec0ff */
[----:B------:R2:W-:Y:S01]  /*4170*/  @P0 STS.U8 [UR8+0x1c], R0 ;  /* 0x00001c00ff000988 */ /* 0x0005e20008000008 */
[----:B------:R-:W-:Y:S05]  /*4180*/  BRA.U UP0, `(.L_x_74) ;  /* 0x0000000100587547 */ /* 0x000fea000b800000 */
[----:B------:R-:W-:Y:S01]  /*4190*/  UIADD3 UR5, UPT, UPT, UR20, 0xf0, URZ ;  /* 0x000000f014057890 */ /* 0x000fe2000fffe0ff */
[----:B-1----:R-:W-:-:S03]  /*41a0*/  SHF.L.U32 R5, R8, 0x1f, RZ ;  /* 0x0000001f08057819 */ /* 0x002fc600000006ff */
[----:B------:R-:W-:-:S09]  /*41b0*/  ULEA UR4, UR24, UR5, 0x3 ;  /* 0x0000000518047291 */ /* 0x000fd2000f8e18ff */
[----:B------:R-:W1:Y:S02]  /*41c0*/  SYNCS.PHASECHK.TRANS64.TRYWAIT P0, [UR4], R5 ;  /* 0x00000005ff0075a7 */ /* 0x000e640008001104 */
[----:B-1----:R-:W-:Y:S05]  /*41d0*/  @!P0 BRA `(.L_x_75) ;  /* 0x0000006400248947 */ /* 0x002fea0003800000 */
.L_x_176:
[----:B------:R-:W-:-:S04]  /*41e0*/  UIADD3 UR4, UPT, UPT, UR24, 0x1, URZ ;  /* 0x0000000118047890 */ /* 0x000fc8000fffe0ff */
[----:B------:R-:W-:-:S04]  /*41f0*/  UISETP.NE.AND UP1, UPT, UR4, 0x2, UPT ;  /* 0x000000020400788c */ /* 0x000fc8000bf25270 */
[----:B------:R-:W-:Y:S02]  /*4200*/  USEL UR6, URZ, 0x1, UP1 ;  /* 0x00000001ff067887 */ /* 0x000fe40008800000 */
[----:B------:R-:W-:-:S04]  /*4210*/  USEL UR4, UR4, URZ, UP1 ;  /* 0x000000ff04047287 */ /* 0x000fc80008800000 */
[----:B------:R-:W-:Y:S01]  /*4220*/  ULEA UR4, UR4, UR5, 0x3 ;  /* 0x0000000504047291 */ /* 0x000fe2000f8e18ff */
[----:B-1----:R-:W-:-:S04]  /*4230*/  LOP3.LUT R5, R8, UR6, RZ, 0x3c, !PT ;  /* 0x0000000608057c12 */ /* 0x002fc8000f8e3cff */
[----:B------:R-:W-:Y:S01]  /*4240*/  SHF.L.U32 R5, R5, 0x1f, RZ ;  /* 0x0000001f05057819 */ /* 0x000fe200000006ff */
[----:B--2---:R-:W-:-:S04]  /*4250*/  IMAD.U32 R0, RZ, RZ, UR4 ;  /* 0x00000004ff007e24 */ /* 0x004fc8000f8e00ff */
[----:B------:R1:W2:Y:S03]  /*4260*/  SYNCS.PHASECHK.TRANS64.TRYWAIT P0, [R0+URZ], R5 ;  /* 0x00000005000075a7 */ /* 0x0002a600080011ff */
[----:B--2---:R-:W-:Y:S05]  /*4270*/  @!P0 NANOSLEEP.SYNCS 0x989680 ;  /* 0x009896800000895d */ /* 0x004fea0003900000 */
[----:B------:R-:W2:Y:S02]  /*4280*/  @!P0 SYNCS.PHASECHK.TRANS64 P0, [R0+URZ], R5 ;  /* 0x00000005000085a7 */ /* 0x000ea400080010ff */
[----:B--2---:R-:W-:Y:S05]  /*4290*/  @P0 BRA `(.L_x_76) ;  /* 0x0000000000200947 */ /* 0x004fea0003800000 */
.L_x_77:
[----:B--2---:R2:W3:Y:S02]  /*42a0*/  SYNCS.PHASECHK.TRANS64.TRYWAIT P0, [R0+URZ], R5 ;  /* 0x00000005000075a7 */ /* 0x0044e400080011ff */
[----:B---3--:R-:W-:Y:S05]  /*42b0*/  @!P0 NANOSLEEP.SYNCS 0x989680 ;  /* 0x009896800000895d */ /* 0x008fea0003900000 */
[----:B------:R-:W3:Y:S02]  /*42c0*/  @!P0 SYNCS.PHASECHK.TRANS64 P0, [R0+URZ], R5 ;  /* 0x00000005000085a7 */ /* 0x000ee400080010ff */
[----:B---3--:R-:W-:Y:S05]  /*42d0*/  @!P0 BRA `(.L_x_77) ;  /* 0xfffffffc00f08947 */ /* 0x008fea000383ffff */
[----:B------:R-:W-:Y:S05]  /*42e0*/  BRA `(.L_x_76) ;  /* 0x00000000000c7947 */ /* 0x000fea0003800000 */
.L_x_74:
[----:B------:R-:W-:-:S04]  /*42f0*/  UIADD3 UR4, UPT, UPT, UR20, 0x100, URZ ;  /* 0x0000010014047890 */ /* 0x000fc8000fffe0ff */
[----:B------:R-:W-:-:S09]  /*4300*/  UPRMT UR4, UR37, 0x654, UR4 ;  /* 0x0000065425047896 */ /* 0x000fd20008000004 */
[----:B------:R-:W-:Y:S03]  /*4310*/  SYNCS.ARRIVE.TRANS64.RED.A1T0 RZ, [UR4], RZ ;  /* 0x000000ffffff79a7 */ /* 0x000fe60008100404 */
.L_x_76:
[----:B-12---:R-:W-:Y:S01]  /*4320*/  SHF.L.U32 R5, RZ, 0x1f, RZ ;  /* 0x0000001fff057819 */ /* 0x006fe200000006ff */
[----:B------:R-:W-:Y:S01]  /*4330*/  UIADD3 UR4, UPT, UPT, UR20, 0x100, URZ ;  /* 0x0000010014047890 */ /* 0x000fe2000fffe0ff */
[----:B------:R-:W-:Y:S02]  /*4340*/  PLOP3.LUT P0, PT, PT, PT, UP0, 0x80, 0x8 ;  /* 0x000000000008781c */ /* 0x000fe40003f0f008 */
[----:B------:R-:W1:Y:S02]  /*4350*/  SYNCS.PHASECHK.TRANS64.TRYWAIT P1, [UR20+0x100], R5 ;  /* 0x00010005ff0075a7 */ /* 0x000e640008021114 */
[----:B-1----:R-:W-:Y:S09]  /*4360*/  @!P1 BRA `(.L_x_78) ;  /* 0x0000006000d89947 */ /* 0x002ff20003800000 */
.L_x_178:
[----:B------:R-:W-:Y:S01]  /*4370*/  @!UP0 UPRMT UR4, UR37, 0x654, UR4 ;  /* 0x0000065425048896 */ /* 0x000fe20008000004 */
[----:B------:R-:W-:Y:S01]  /*4380*/  LOP3.LUT R2, R3, 0xffff, RZ, 0xc0, !PT ;  /* 0x0000ffff03027812 */ /* 0x000fe200078ec0ff */
[----:B------:R-:W-:Y:S02]  /*4390*/  IMAD.MOV.U32 R3, RZ, RZ, 0xffff ;  /* 0x0000ffffff037424 */ /* 0x000fe400078e00ff */
[----:B-1----:R-:W-:Y:S01]  /*43a0*/  IMAD.MOV.U32 R5, RZ, RZ, 0x1 ;  /* 0x00000001ff057424 */ /* 0x002fe200078e00ff */
[----:B------:R-:W-:-:S04]  /*43b0*/  SHF.R.U32.HI R2, RZ, 0x5, R2 ;  /* 0x00000005ff027819 */ /* 0x000fc80000011602 */
[----:B------:R-:W-:Y:S01]  /*43c0*/  @!P0 SYNCS.ARRIVE.TRANS64.RED.A1T0 RZ, [UR4], RZ ;  /* 0x000000ffffff89a7 */ /* 0x000fe20008100404 */
[----:B------:R-:W-:Y:S01]  /*43d0*/  NOP ;  /* 0x0000000000007918 */ /* 0x000fe20000000000 */
[----:B------:R-:W1:Y:S01]  /*43e0*/  LDS R0, [UR8+0x14] ;  /* 0x00001408ff007984 */ /* 0x000e620008000800 */
[-C--:B------:R-:W-:Y:S02]  /*43f0*/  SHF.L.U32 R3, R3, R2.reuse, RZ ;  /* 0x0000000203037219 */ /* 0x080fe400000006ff */
[----:B------:R-:W-:Y:S02]  /*4400*/  SHF.L.U32 R5, R5, R2, RZ ;  /* 0x0000000205057219 */ /* 0x000fe400000006ff */
[----:B-1----:R-:W-:-:S04]  /*4410*/  LOP3.LUT R0, R0, R3, RZ, 0xc0, !PT ;  /* 0x0000000300007212 */ /* 0x002fc800078ec0ff */
[----:B------:R-:W-:-:S13]  /*4420*/  ISETP.NE.AND P0, PT, R0, R3, PT ;  /* 0x000000030000720c */ /* 0x000fda0003f05270 */
[----:B------:R-:W-:Y:S05]  /*4430*/  @P0 BRA `(.L_x_79) ;  /* 0x00000000005c0947 */ /* 0x000fea0003800000 */
[----:B------:R-:W1:Y:S02]  /*4440*/  LDS R0, [UR8+0x18] ;  /* 0x00001808ff007984 */ /* 0x000e640008000800 */
[----:B-1----:R-:W-:-:S04]  /*4450*/  LOP3.LUT R0, R0, R5, RZ, 0xc0, !PT ;  /* 0x0000000500007212 */ /* 0x002fc800078ec0ff */
[----:B------:R-:W-:-:S13]  /*4460*/  ISETP.NE.AND P0, PT, R0, R5, PT ;  /* 0x000000050000720c */ /* 0x000fda0003f05270 */
[----:B------:R-:W-:Y:S05]  /*4470*/  @P0 BRA `(.L_x_80) ;  /* 0x0000000000400947 */ /* 0x000fea0003800000 */
[----:B------:R-:W-:Y:S01]  /*4480*/  R2UR UR4, R3 ;  /* 0x00000000030472ca */ /* 0x000fe200000e0000 */
[----:B------:R-:W1:Y:S01]  /*4490*/  S2R R2, SR_LANEID ;  /* 0x0000000000027919 */ /* 0x000e620000000000 */
[----:B------:R-:W-:-:S04]  /*44a0*/  LOP3.LUT R5, RZ, R5, RZ, 0x33, !PT ;  /* 0x00000005ff057212 */ /* 0x000fc800078e33ff */
[----:B------:R-:W2:Y:S07]  /*44b0*/  REDUX UR6, R5 ;  /* 0x00000000050673c4 */ /* 0x000eae0000000000 */
[----:B------:R-:W-:-:S03]  /*44c0*/  ULOP3.LUT UR5, URZ, UR4, URZ, 0x33, !UPT ;  /* 0x00000004ff057292 */ /* 0x000fc6000f8e33ff */
[----:B------:R-:W-:Y:S02]  /*44d0*/  VOTEU.ANY UR4, UPT, PT ;  /* 0x0000000000047886 */ /* 0x000fe400038e0100 */
[----:B------:R-:W-:Y:S01]  /*44e0*/  UFLO.U32 UR4, UR4 ;  /* 0x00000004000472bd */ /* 0x000fe200080e0000 */
[----:B------:R-:W-:-:S04]  /*44f0*/  IMAD.U32 R0, RZ, RZ, UR5 ;  /* 0x00000005ff007e24 */ /* 0x000fc8000f8e00ff */
[----:B------:R-:W3:Y:S02]  /*4500*/  REDUX UR7, R0 ;  /* 0x00000000000773c4 */ /* 0x000ee40000000000 */
[----:B------:R1:W-:Y:S02]  /*4510*/  UTCATOMSWS.AND URZ, UR5 ;  /* 0x0000000500ff79e3 */ /* 0x0003e40008000000 */
[----:B-1----:R-:W-:Y:S01]  /*4520*/  ISETP.EQ.U32.AND P0, PT, R2, UR4, PT ;  /* 0x0000000402007c0c */ /* 0x002fe2000bf02070 */
[----:B--2---:R-:W-:Y:S02]  /*4530*/  IMAD.U32 R2, RZ, RZ, UR6 ;  /* 0x00000006ff027e24 */ /* 0x004fe4000f8e00ff */
[----:B---3--:R-:W-:-:S10]  /*4540*/  IMAD.U32 R3, RZ, RZ, UR7 ;  /* 0x00000007ff037e24 */ /* 0x008fd4000f8e00ff */
[----:B------:R1:W-:Y:S04]  /*4550*/  @P0 ATOMS.AND RZ, [UR8+0x14], R3 ;  /* 0x00001403ffff098c */ /* 0x0003e8000a800008 */
[----:B------:R1:W-:Y:S01]  /*4560*/  @P0 ATOMS.AND RZ, [UR8+0x18], R2 ;  /* 0x00001802ffff098c */ /* 0x0003e2000a800008 */
[----:B------:R-:W-:Y:S05]  /*4570*/  BRA `(.L_x_81) ;  /* 0x0000000000147947 */ /* 0x000fea0003800000 */
.L_x_80:
[----:B------:R-:W-:Y:S02]  /*4580*/  MOV R2, 0x45a0 ;  /* 0x000045a000027802 */ /* 0x000fe40000000f00 */
[----:B----45:R-:W-:Y:S05]  /*4590*/  CALL.REL.NOINC `($__internal_0_$__cuda_sm10x_tcgen05_guardrail_trap_col_being_dealloced_not_returned_by_alloc) ;  /* 0x0000006400bc7944 */ /* 0x030fea0003c00000 */
[----:B------:R-:W-:Y:S05]  /*45a0*/  BRA `(.L_x_81) ;  /* 0x0000000000087947 */ /* 0x000fea0003800000 */
.L_x_79:
[----:B------:R-:W-:Y:S02]  /*45b0*/  MOV R2, 0x45d0 ;  /* 0x000045d000027802 */ /* 0x000fe40000000f00 */
[----:B----45:R-:W-:Y:S05]  /*45c0*/  CALL.REL.NOINC `($__internal_2_$__cuda_sm10x_tcgen05_guardrail_trap_unallocated_columns_being_dealloced) ;  /* 0x0000006400c87944 */ /* 0x030fea0003c00000 */
.L_x_81:
[----:B------:R-:W-:Y:S01]  /*45d0*/  NOP ;  /* 0x0000000000007918 */ /* 0x000fe20000000000 */
[----:B------:R-:W-:Y:S05]  /*45e0*/  EXIT ;  /* 0x000000000000794d */ /* 0x000fea0003800000 */
.L_x_53:
[----:B------:R-:W-:-:S09]  /*45f0*/  UISETP.NE.OR UP0, UPT, UR18, 0x3, !UP3 ;  /* 0x000000031200788c */ /* 0x000fd2000df05670 */
[----:B------:R-:W-:Y:S05]  /*4600*/  BRA.U UP0, `(.L_x_82) ;  /* 0x0000001100b07547 */ /* 0x000fea000b800000 */
[----:B------:R-:W2:Y:S01]  /*4610*/  LDCU.64 UR4, c[0x0][0x888] ;  /* 0x00011100ff0477ac */ /* 0x000ea20008000a00 */
[----:B------:R-:W3:Y:S01]  /*4620*/  S2UR UR10, SR_CgaCtaId ;  /* 0x00000000000a79c3 */ /* 0x000ee20000008800 */
[----:B------:R-:W-:Y:S01]  /*4630*/  HFMA2 R10, -RZ, RZ, 0, 5.9604644775390625e-08 ;  /* 0x00000001ff0a7431 */ /* 0x000fe200000001ff */
[----:B------:R-:W-:Y:S01]  /*4640*/  MOV R9, RZ ;  /* 0x000000ff00097202 */ /* 0x000fe20000000f00 */
[----:B------:R-:W4:Y:S01]  /*4650*/  LDCU UR48, c[0x0][0x370] ;  /* 0x00006e00ff3077ac */ /* 0x000f220008000800 */
[----:B------:R-:W-:Y:S01]  /*4660*/  HFMA2 R0, -RZ, RZ, 0, 0.0078125 ;  /* 0x00002000ff007431 */ /* 0x000fe200000001ff */
[----:B------:R-:W4:Y:S03]  /*4670*/  LDCU.128 UR44, c[0x0][0xb10] ;  /* 0x00016200ff2c77ac */ /* 0x000f260008000c00 */
[----:B------:R-:W1:Y:S01]  /*4680*/  LDC.64 R12, c[0x0][0x348] ;  /* 0x0000d200ff0c7b82 */ /* 0x000e620000000a00 */
[----:B------:R-:W3:Y:S01]  /*4690*/  LDCU UR38, c[0x0][0x374] ;  /* 0x00006e80ff2677ac */ /* 0x000ee20008000800 */
[----:B------:R-:W3:Y:S01]  /*46a0*/  LDCU.64 UR40, c[0x0][0x890] ;  /* 0x00011200ff2877ac */ /* 0x000ee20008000a00 */
[----:B------:R-:W3:Y:S01]  /*46b0*/  LDCU UR30, c[0x0][0xb0c] ;  /* 0x00016180ff1e77ac */ /* 0x000ee20008000800 */
[----:B--2---:R-:W-:Y:S01]  /*46c0*/  UISETP.NE.U32.AND UP0, UPT, UR4, URZ, UPT ;  /* 0x000000ff0400728c */ /* 0x004fe2000bf05070 */
[----:B------:R-:W2:Y:S01]  /*46d0*/  LDCU UR63, c[0x0][0xb20] ;  /* 0x00016400ff3f77ac */ /* 0x000ea20008000800 */
[----:B------:R-:W2:Y:S01]  /*46e0*/  LDCU UR4, c[0x0][0xb30] ;  /* 0x00016600ff0477ac */ /* 0x000ea20008000800 */
[----:B------:R-:W2:Y:S01]  /*46f0*/  LDCU.128 UR56, c[0x0][0x980] ;  /* 0x00013000ff3877ac */ /* 0x000ea20008000c00 */
[----:B------:R-:W-:Y:S01]  /*4700*/  UMOV UR31, 0x400 ;  /* 0x00000400001f7882 */ /* 0x000fe20000000000 */
[----:B----4-:R-:W-:-:S02]  /*4710*/  UIMAD.WIDE.U32 UR6, UR48, UR44, URZ ;  /* 0x0000002c300672a5 */ /* 0x010fc4000f8e00ff */
[----:B---3--:R-:W-:Y:S02]  /*4720*/  UIMAD.WIDE.U32 UR8, UR38, UR47, URZ ;  /* 0x0000002f260872a5 */ /* 0x008fe4000f8e00ff */
[----:B------:R-:W-:Y:S02]  /*4730*/  ULEA UR31, UR10, UR31, 0x18 ;  /* 0x0000001f0a1f7291 */ /* 0x000fe4000f8ec0ff */
[----:B------:R-:W-:Y:S02]  /*4740*/  UISETP.NE.AND.EX UP5, UPT, UR5, URZ, UPT, UP0 ;  /* 0x000000ff0500728c */ /* 0x000fe4000bfa5300 */
[----:B------:R-:W-:Y:S02]  /*4750*/  UISETP.NE.U32.AND UP6, UPT, UR40, URZ, UPT ;  /* 0x000000ff2800728c */ /* 0x000fe4000bfc5070 */
[----:B------:R-:W-:Y:S02]  /*4760*/  UIADD3 UR50, UPT, UPT, UR31, 0x98, URZ ;  /* 0x000000981f327890 */ /* 0x000fe4000fffe0ff */
[----:B------:R-:W-:-:S02]  /*4770*/  UIADD3 UR49, UPT, UPT, UR31, 0xd8, URZ ;  /* 0x000000d81f317890 */ /* 0x000fc4000fffe0ff */
[----:B------:R-:W-:Y:S02]  /*4780*/  UIADD3 UR33, UPT, UPT, UR31, 0x80, URZ ;  /* 0x000000801f217890 */ /* 0x000fe4000fffe0ff */
[----:B------:R-:W-:Y:S02]  /*4790*/  UIADD3 UR25, UPT, UPT, UR31, 0x88, URZ ;  /* 0x000000881f197890 */ /* 0x000fe4000fffe0ff */
[----:B------:R-:W-:Y:S02]  /*47a0*/  UIADD3 UR17, UPT, UPT, UR31, 0x90, URZ ;  /* 0x000000901f117890 */ /* 0x000fe4000fffe0ff */
[----:B------:R-:W-:Y:S02]  /*47b0*/  UISETP.NE.AND UP0, UPT, UR39, 0x1, UPT ;  /* 0x000000012700788c */ /* 0x000fe4000bf05270 */
[----:B------:R-:W-:Y:S01]  /*47c0*/  UISETP.NE.AND UP0, UPT, UR30, 0x1, UPT ;  /* 0x000000011e00788c */ /* 0x000fe2000bf05270 */
[----:B------:R-:W-:Y:S01]  /*47d0*/  UMOV UR61, UR7 ;  /* 0x00000007003d7c82 */ /* 0x000fe20008000000 */
[----:B------:R-:W-:Y:S01]  /*47e0*/  UMOV UR60, UR9 ;  /* 0x00000009003c7c82 */ /* 0x000fe20008000000 */
[----:B------:R-:W-:-:S02]  /*47f0*/  UISETP.GE.AND UP2, UPT, UR39, 0x1, UPT ;  /* 0x000000012700788c */ /* 0x000fc4000bf46270 */
[----:B------:R-:W-:Y:S02]  /*4800*/  UISETP.NE.AND UP0, UPT, UR46, 0x1, UPT ;  /* 0x000000012e00788c */ /* 0x000fe4000bf05270 */
[----:B------:R-:W-:Y:S01]  /*4810*/  UPLOP3.LUT UP4, UPT, UPT, UPT, UPT, 0x40, 0x4 ;  /* 0x000000000004789c */ /* 0x000fe20003f8e870 */
[----:B------:R-:W3:Y:S01]  /*4820*/  LDCU.64 UR22, c[0x0][0xb28] ;  /* 0x00016500ff1677ac */ /* 0x000ee20008000a00 */
[----:B------:R-:W4:Y:S01]  /*4830*/  LDCU.64 UR42, c[0x0][0x990] ;  /* 0x00013200ff2a77ac */ /* 0x000f220008000a00 */
[----:B------:R-:W-:Y:S02]  /*4840*/  UISETP.NE.AND.EX UP6, UPT, UR41, URZ, UPT, UP6 ;  /* 0x000000ff2900728c */ /* 0x000fe4000bfc5360 */
[----:B------:R-:W-:Y:S02]  /*4850*/  UPRMT UR50, UR10, 0x654, UR50 ;  /* 0x000006540a327896 */ /* 0x000fe40008000032 */
[----:B------:R-:W-:Y:S02]  /*4860*/  UPRMT UR49, URZ, 0x654, UR49 ;  /* 0x00000654ff317896 */ /* 0x000fe40008000031 */
[----:B------:R-:W-:-:S02]  /*4870*/  UPRMT UR55, UR10, 0x654, UR33 ;  /* 0x000006540a377896 */ /* 0x000fc40008000021 */
[----:B------:R-:W-:Y:S02]  /*4880*/  UPRMT UR54, UR10, 0x654, UR25 ;  /* 0x000006540a367896 */ /* 0x000fe40008000019 */
[----:B------:R-:W-:Y:S02]  /*4890*/  UPRMT UR53, UR10, 0x654, UR17 ;  /* 0x000006540a357896 */ /* 0x000fe40008000011 */
[----:B------:R-:W-:Y:S02]  /*48a0*/  USHF.R.U32.HI UR61, URZ, UR45, UR61 ;  /* 0x0000002dff3d7299 */ /* 0x000fe4000801163d */
[----:B--2---:R-:W-:Y:S02]  /*48b0*/  USHF.R.U32.HI UR60, URZ, UR63, UR60 ;  /* 0x0000003fff3c7299 */ /* 0x004fe4000801163c */
[----:B------:R-:W-:Y:S02]  /*48c0*/  UISETP.NE.AND UP3, UPT, UR4, 0x1, UPT ;  /* 0x000000010400788c */ /* 0x000fe4000bf65270 */
[----:B------:R-:W-:-:S02]  /*48d0*/  UISETP.NE.AND UP2, UPT, UR56, 0x1, UPT ;  /* 0x000000013800788c */ /* 0x000fc4000bf45270 */
[----:B-1-34-:R-:W-:-:S11]  /*48e0*/  UISETP.NE.AND UP0, UPT, UR59, 0x1, UPT ;  /* 0x000000013b00788c */ /* 0x01afd6000bf05270 */
.L_x_93:
[----:B------:R-:W-:Y:S04]  /*48f0*/  SHF.L.U32 R3, R9, 0x1f, RZ ;  /* 0x0000001f09037819 */ /* 0x000fe800000006ff */
[----:B-1----:R-:W1:Y:S02]  /*4900*/  SYNCS.PHASECHK.TRANS64.TRYWAIT P0, [UR31+0xd0], R3 ;  /* 0x0000d003ff0075a7 */ /* 0x002e64000800111f */
[----:B-1----:R-:W-:Y:S05]  /*4910*/  @!P0 BRA `(.L_x_83) ;  /* 0x0000005c00848947 */ /* 0x002fea0003800000 */
.L_x_180:
[----:B------:R-:W2:Y:S01]  /*4920*/  LDS.128 R4, [UR31+0x110] ;  /* 0x0001101fff047984 */ /* 0x000ea20008000c00 */
[----:B------:R-:W-:Y:S01]  /*4930*/  UISETP.GE.AND UP0, UPT, UR39, 0x1, UPT ;  /* 0x000000012700788c */ /* 0x000fe2000bf06270 */
[----:B------:R-:W-:Y:S01]  /*4940*/  @!PT LDS RZ, [RZ] ;  /* 0x00000000fffff984 */ /* 0x000fe20000000800 */
[----:B------:R-:W-:Y:S01]  /*4950*/  @!PT LDS RZ, [RZ] ;  /* 0x00000000fffff984 */ /* 0x000fe20000000800 */
[----:B------:R-:W-:Y:S01]  /*4960*/  @!PT LDS RZ, [RZ] ;  /* 0x00000000fffff984 */ /* 0x000fe20000000800 */
[----:B------:R-:W-:Y:S01]  /*4970*/  @!PT LDS RZ, [RZ] ;  /* 0x00000000fffff984 */ /* 0x000fe20000000800 */
[----:B------:R3:W-:Y:S06]  /*4980*/  MEMBAR.ALL.CTA ;  /* 0x0000000000007992 */ /* 0x0007ec0000008000 */
[----:B---3--:R-:W3:Y:S02]  /*4990*/  FENCE.VIEW.ASYNC.S ;  /* 0x00000000000073c6 */ /* 0x008ee40000000000 */
[----:B---3--:R-:W-:Y:S01]  /*49a0*/  SYNCS.ARRIVE.TRANS64.RED.A1T0 RZ, [UR49], RZ ;  /* 0x000000ffffff79a7 */ /* 0x008fe20008100431 */
[----:B--2---:R-:W-:Y:S11]  /*49b0*/  LOP3.LUT P0, RZ, R6, 0x1, RZ, 0xc0, !PT ;  /* 0x0000000106ff7812 */ /* 0x004ff6000780c0ff */
[----:B------:R-:W-:Y:S02]  /*49c0*/  @!UPT UIADD3 URZ, UPT, UPT, URZ, URZ, URZ ;  /* 0x000000fffffff290 */ /* 0x000fe4000fffe0ff */
[----:B------:R-:W-:Y:S01]  /*49d0*/  VOTEU.ANY UP2, P0 ;  /* 0x0000000000ff7886 */ /* 0x000fe20000040100 */
[----:B------:R-:W-:Y:S11]  /*49e0*/  PLOP3.LUT P0, PT, PT, PT, UP2, 0x80, 0x8 ;  /* 0x000000000008781c */ /* 0x000ff60003f0f028 */
[----:B------:R-:W-:Y:S02]  /*49f0*/  @!UPT UIADD3 URZ, UPT, UPT, URZ, URZ, URZ ;  /* 0x000000fffffff290 */ /* 0x000fe4000fffe0ff */
[----:B-1----:R-:W-:Y:S02]  /*4a00*/  @P0 MOV R3, R4 ;  /* 0x0000000400030202 */ /* 0x002fe40000000f00 */
[----:B------:R-:W-:Y:S02]  /*4a10*/  @P0 LOP3.LUT R2, R5, 0xffff, RZ, 0xc0, !PT ;  /* 0x0000ffff05020812 */ /* 0x000fe400078ec0ff */
[----:B------:R-:W-:Y:S02]  /*4a20*/  @P0 R2UR UR5, R3 ;  /* 0x00000000030502ca */ /* 0x000fe400000e0000 */
[----:B------:R-:W-:Y:S11]  /*4a30*/  @P0 R2UR UR4, R2 ;  /* 0x00000000020402ca */ /* 0x000ff600000e0000 */
[----:B------:R-:W-:Y:S02]  /*4a40*/  @UP2 UMOV UR15, UR5 ;  /* 0x00000005000f2c82 */ /* 0x000fe40008000000 */
[----:B------:R-:W-:Y:S01]  /*4a50*/  @UP2 UMOV UR14, UR4 ;  /* 0x00000004000e2c82 */ /* 0x000fe20008000000 */
[----:B------:R-:W-:Y:S05]  /*4a60*/  BRA.U !UP0, `(.L_x_84) ;  /* 0x0000000108c07547 */ /* 0x000fea000b800000 */
[----:B------:R-:W-:Y:S02]  /*4a70*/  UIMAD.WIDE.U32 UR8, UR14, UR47, URZ ;  /* 0x0000002f0e0872a5 */ /* 0x000fe4000f8e00ff */
[----:B------:R-:W-:Y:S02]  /*4a80*/  UP2UR UR16, UPR, URZ, 0x4 ;  /* 0x00000004ff107883 */ /* 0x000fe40008000000 */
[----:B------:R-:W-:Y:S02]  /*4a90*/  UISETP.NE.AND UP2, UPT, UR46, 0x1, UPT ;  /* 0x000000012e00788c */ /* 0x000fe4000bf45270 */
[----:B------:R-:W-:Y:S02]  /*4aa0*/  UIMAD.WIDE.U32 UR10, UR15, UR44, URZ ;  /* 0x0000002c0f0a72a5 */ /* 0x000fe4000f8e00ff */
[----:B------:R-:W-:Y:S02]  /*4ab0*/  USEL UR4, UR38, UR60, !UP2 ;  /* 0x0000003c26047287 */ /* 0x000fe4000d000000 */
[----:B------:R-:W-:Y:S02]  /*4ac0*/  UISETP.NE.AND UP0, UPT, UR30, 0x1, UPT ;  /* 0x000000011e00788c */ /* 0x000fe4000bf05270 */
[----:B------:R-:W-:Y:S02]  /*4ad0*/  UP2UR UR20, UPR, URZ, 0x2 ;  /* 0x00000002ff147883 */ /* 0x000fe40008000000 */
[----:B------:R-:W-:Y:S02]  /*4ae0*/  UISETP.NE.AND UP1, UPT, UR39, 0x1, UPT ;  /* 0x000000012700788c */ /* 0x000fe4000bf25270 */
[----:B------:R-:W-:Y:S02]  /*4af0*/  UIMAD.WIDE.U32 UR12, UR4, UR22, URZ ;  /* 0x00000016040c72a5 */ /* 0x000fe4000f8e00ff */
[----:B------:R-:W-:Y:S01]  /*4b00*/  USEL UR7, UR48, UR61, !UP0 ;  /* 0x0000003d30077287 */ /* 0x000fe2000c000000 */
[----:B------:R-:W-:Y:S02]  /*4b10*/  UMOV UR5, UR9 ;  /* 0x0000000900057c82 */ /* 0x000fe40008000000 */
[----:B------:R-:W-:Y:S02]  /*4b20*/  USHF.R.U32.HI UR6, URZ, UR63, UR5 ;  /* 0x0000003fff067299 */ /* 0x000fe40008011605 */
[----:B------:R-:W-:Y:S02]  /*4b30*/  UIMAD.WIDE.U32 UR18, UR7, UR22, URZ ;  /* 0x00000016071272a5 */ /* 0x000fe4000f8e00ff */
[----:B------:R-:W-:Y:S02]  /*4b40*/  USEL UR6, UR14, UR6, !UP2 ;  /* 0x000000060e067287 */ /* 0x000fe4000d000000 */
[----:B------:R-:W-:Y:S01]  /*4b50*/  UISETP.NE.AND UP2, UPT, UR16, URZ, UPT ;  /* 0x000000ff1000728c */ /* 0x000fe2000bf45270 */
[----:B------:R-:W-:Y:S01]  /*4b60*/  UMOV UR5, UR11 ;  /* 0x0000000b00057c82 */ /* 0x000fe20008000000 */
[----:B------:R-:W-:Y:S02]  /*4b70*/  UIMAD.WIDE.U32 UR10, UR6, UR22, URZ ;  /* 0x00000016060a72a5 */ /* 0x000fe4000f8e00ff */
[----:B------:R-:W-:Y:S03]  /*4b80*/  USHF.R.U32.HI UR8, URZ, UR45, UR5 ;  /* 0x0000002dff087299 */ /* 0x000fe60008011605 */
[----:B------:R-:W-:Y:S02]  /*4b90*/  UMOV UR5, UR13 ;  /* 0x0000000d00057c82 */ /* 0x000fe40008000000 */
[----:B------:R-:W-:Y:S03]  /*4ba0*/  @UP1 USHF.R.U32.HI UR4, URZ, UR23, UR5 ;  /* 0x00000017ff041299 */ /* 0x000fe60008011605 */
[----:B------:R-:W-:Y:S01]  /*4bb0*/  UMOV UR5, UR19 ;  /* 0x0000001300057c82 */ /* 0x000fe20008000000 */
[----:B------:R-:W-:Y:S02]  /*4bc0*/  UIMAD UR4, UR39, UR4, URZ ;  /* 0x00000004270472a4 */ /* 0x000fe4000f8e02ff */
[----:B------:R-:W-:Y:S02]  /*4bd0*/  @UP1 USHF.R.U32.HI UR7, URZ, UR23, UR5 ;  /* 0x00000017ff071299 */ /* 0x000fe40008011605 */
[----:B------:R-:W-:Y:S02]  /*4be0*/  USEL UR5, UR15, UR8, !UP0 ;  /* 0x000000080f057287 */ /* 0x000fe4000c000000 */
[----:B------:R-:W-:Y:S02]  /*4bf0*/  UIMAD UR8, UR39, UR7, URZ ;  /* 0x00000007270872a4 */ /* 0x000fe4000f8e02ff */
[----:B------:R-:W-:Y:S03]  /*4c00*/  UISETP.GE.AND UP0, UPT, UR6, UR4, UPT ;  /* 0x000000040600728c */ /* 0x000fe6000bf06270 */
[----:B------:R-:W-:Y:S01]  /*4c10*/  UMOV UR4, UR11 ;  /* 0x0000000b00047c82 */ /* 0x000fe20008000000 */
[----:B------:R-:W-:Y:S02]  /*4c20*/  UISETP.GE.OR UP0, UPT, UR5, UR8, UP0 ;  /* 0x000000080500728c */ /* 0x000fe40008706670 */
[----:B------:R-:W-:Y:S02]  /*4c30*/  USHF.R.U32.HI UR4, URZ, UR23, UR4 ;  /* 0x00000017ff047299 */ /* 0x000fe40008011604 */
[----:B------:R-:W-:Y:S02]  /*4c40*/  UIMAD.WIDE.U32 UR8, UR5, UR22, URZ ;  /* 0x00000016050872a5 */ /* 0x000fe4000f8e00ff */
[----:B------:R-:W-:Y:S04]  /*4c50*/  USEL UR10, UR6, UR4, !UP1 ;  /* 0x00000004060a7287 */ /* 0x000fe8000c800000 */
[----:B------:R-:W-:Y:S01]  /*4c60*/  UIADD3 UR11, UPT, UPT, -UR10, URZ, URZ ;  /* 0x000000ff0a0b7290 */ /* 0x000fe2000fffe1ff */
[----:B------:R-:W-:Y:S02]  /*4c70*/  @!UP0 UMOV UR4, UR9 ;  /* 0x0000000900048c82 */ /* 0x000fe40008000000 */
[----:B------:R-:W-:Y:S02]  /*4c80*/  @!UP0 USHF.R.U32.HI UR4, URZ, UR23, UR4 ;  /* 0x00000017ff048299 */ /* 0x000fe40008011604 */
[----:B------:R-:W-:Y:S02]  /*4c90*/  UIMAD UR8, UR39, UR11, UR6 ;  /* 0x0000000b270872a4 */ /* 0x000fe4000f8e0206 */
[----:B------:R-:W-:Y:S02]  /*4ca0*/  @!UP0 USEL UR4, UR5, UR4, !UP1 ;  /* 0x0000000405048287 */ /* 0x000fe4000c800000 */
[----:B------:R-:W-:Y:S02]  /*4cb0*/  UISETP.NE.AND UP1, UPT, UR20, URZ, UPT ;  /* 0x000000ff1400728c */ /* 0x000fe4000bf25270 */
[----:B------:R-:W-:Y:S02]  /*4cc0*/  @!UP0 UIMAD UR8, UR7, UR8, UR4 ;  /* 0x00000008070882a4 */ /* 0x000fe4000f8e0204 */
[----:B------:R-:W-:Y:S02]  /*4cd0*/  @!UP0 UIADD3 UR9, UPT, UPT, UR10, -UR4, URZ ;  /* 0x800000040a098290 */ /* 0x000fe4000fffe0ff */
[----:B------:R-:W-:Y:S02]  /*4ce0*/  UIADD3 UR4, UPT, UPT, -UR5, URZ, URZ ;  /* 0x000000ff05047290 */ /* 0x000fe4000fffe1ff */
[----:B------:R-:W-:Y:S02]  /*4cf0*/  UIADD3 UR7, UPT, UPT, -UR6, URZ, URZ ;  /* 0x000000ff06077290 */ /* 0x000fe4000fffe1ff */
[----:B------:R-:W-:Y:S02]  /*4d00*/  @!UP0 UIMAD UR6, UR9, UR39, UR5 ;  /* 0x00000027090682a4 */ /* 0x000fe4000f8e0205 */
[----:B------:R-:W-:Y:S02]  /*4d10*/  UIMAD UR15, UR30, UR4, UR15 ;  /* 0x000000041e0f72a4 */ /* 0x000fe4000f8e020f */
[----:B------:R-:W-:Y:S01]  /*4d20*/  UIMAD UR4, UR46, UR7, UR14 ;  /* 0x000000072e0472a4 */ /* 0x000fe2000f8e020e */
[----:B------:R-:W-:Y:S02]  /*4d30*/  @!UP0 UMOV UR5, UR8 ;  /* 0x0000000800058c82 */ /* 0x000fe40008000000 */
[----:B------:R-:W-:Y:S02]  /*4d40*/  UIMAD UR15, UR5, UR30, UR15 ;  /* 0x0000001e050f72a4 */ /* 0x000fe4000f8e020f */
[----:B------:R-:W-:Y:S11]  /*4d50*/  UIMAD UR14, UR6, UR46, UR4 ;  /* 0x0000002e060e72a4 */ /* 0x000ff6000f8e0204 */
[----:B------:R-:W-:Y:S01]  /*4d60*/  @!UPT UIADD3 URZ, UPT, UPT, URZ, URZ, URZ ;  /* 0x000000fffffff290 */ /* 0x000fe2000fffe0ff */
.L_x_84:
[----:B------:R-:W1:Y:S01]  /*4d70*/  @!UP3 LDCU.128 UR8, c[0x0][0xb10] ;  /* 0x00016200ff08b7ac */ /* 0x000e620008000c00 */
[----:B------:R-:W-:Y:S02]  /*4d80*/  ISETP.NE.U32.AND P1, PT, RZ, UR40, PT ;  /* 0x00000028ff007c0c */ /* 0x000fe4000bf25070 */
[----:B------:R-:W-:Y:S02]  /*4d90*/  SHF.L.U32 R8, R10, 0x1f, RZ ;  /* 0x0000001f0a087819 */ /* 0x000fe400000006ff */
[----:B------:R-:W-:Y:S01]  /*4da0*/  ISETP.NE.AND.EX P1, PT, RZ, UR41, PT, P1 ;  /* 0x00000029ff007c0c */ /* 0x000fe2000bf25310 */
[----:B------:R-:W2:Y:S01]  /*4db0*/  @!UP3 LDCU UR5, c[0x0][0xb0c] ;  /* 0x00016180ff05b7ac */ /* 0x000ea20008000800 */
[----:B------:R-:W-:Y:S02]  /*4dc0*/  USHF.L.U32 UR34, UR21, 0x7, URZ ;  /* 0x0000000715227899 */ /* 0x000fe400080006ff */
[----:B-1----:R-:W-:Y:S07]  /*4dd0*/  UIMAD.WIDE.U32 UR6, UR15, UR8, URZ ;  /* 0x000000080f0672a5 */ /* 0x002fee000f8e00ff */
[----:B------:R-:W-:Y:S01]  /*4de0*/  @!UP3 UMOV UR4, UR7 ;  /* 0x000000070004bc82 */ /* 0x000fe20008000000 */
[----:B--2---:R-:W-:Y:S02]  /*4df0*/  @!UP3 UISETP.NE.AND UP0, UPT, UR5, 0x1, UPT ;  /* 0x000000010500b88c */ /* 0x004fe4000bf05270 */
[----:B------:R-:W-:Y:S02]  /*4e00*/  @!UP3 USHF.R.U32.HI UR4, URZ, UR9, UR4 ;  /* 0x00000009ff04b299 */ /* 0x000fe40008011604 */
[----:B------:R-:W-:Y:S02]  /*4e10*/  UIMAD.WIDE.U32 UR6, UR14, UR11, URZ ;  /* 0x0000000b0e0672a5 */ /* 0x000fe4000f8e00ff */
[----:B------:R-:W-:Y:S02]  /*4e20*/  @!UP3 USEL UR8, UR15, UR4, !UP0 ;  /* 0x000000040f08b287 */ /* 0x000fe4000c000000 */
[----:B------:R-:W-:Y:S03]  /*4e30*/  @!UP3 UISETP.NE.AND UP0, UPT, UR10, 0x1, UPT ;  /* 0x000000010a00b88c */ /* 0x000fe6000bf05270 */
[----:B------:R-:W-:Y:S02]  /*4e40*/  @!UP3 UMOV UR6, UR7 ;  /* 0x000000070006bc82 */ /* 0x000fe40008000000 */
[----:B------:R-:W1:Y:S02]  /*4e50*/  @!UP3 LDCU UR4, c[0x0][0xb20] ;  /* 0x00016400ff04b7ac */ /* 0x000e640008000800 */
[----:B-1----:R-:W-:Y:S04]  /*4e60*/  @!UP3 USHF.R.U32.HI UR6, URZ, UR4, UR6 ;  /* 0x00000004ff06b299 */ /* 0x002fe80008011606 */
[----:B------:R-:W-:Y:S04]  /*4e70*/  @!UP3 USEL UR6, UR14, UR6, !UP0 ;  /* 0x000000060e06b287 */ /* 0x000fe8000c000000 */
[----:B------:R-:W-:Y:S02]  /*4e80*/  @!UP3 UIADD3 UR4, UPT, UPT, -UR8, UR6, URZ ;  /* 0x000000060804b290 */ /* 0x000fe4000fffe1ff */
[----:B------:R-:W-:Y:S02]  /*4e90*/  @!UP3 UIADD3 UR6, UPT, UPT, UR8, -UR6, URZ ;  /* 0x800000060806b290 */ /* 0x000fe4000fffe0ff */
[----:B------:R-:W-:Y:S02]  /*4ea0*/  @!UP3 UIMAD UR15, UR4, UR5, UR15 ;  /* 0x00000005040fb2a4 */ /* 0x000fe4000f8e020f */
[----:B------:R-:W-:Y:S01]  /*4eb0*/  @!UP3 UIMAD UR14, UR6, UR10, UR14 ;  /* 0x0000000a060eb2a4 */ /* 0x000fe2000f8e020e */
[----:B------:R-:W-:Y:S11]  /*4ec0*/  BRA.U UP4, `(.L_x_85) ;  /* 0x0000000104107547 */ /* 0x000ff6000b800000 */
[----:B------:R-:W-:Y:S04]  /*4ed0*/  MOV R2, UR62 ;  /* 0x0000003e00027c02 */ /* 0x000fe80008000f00 */
[----:B------:R-:W-:Y:S04]  /*4ee0*/  SHF.L.U32 R3, R2, 0x1f, RZ ;  /* 0x0000001f02037819 */ /* 0x000fe800000006ff */
[----:B------:R-:W1:Y:S02]  /*4ef0*/  SYNCS.PHASECHK.TRANS64.TRYWAIT P2, [UR31+0xc8], R3 ;  /* 0x0000c803ff0075a7 */ /* 0x000e64000804111f */
[----:B-1----:R-:W-:Y:S05]  /*4f00*/  @!P2 BRA `(.L_x_86) ;  /* 0x000000580020a947 */ /* 0x002fea0003800000 */
.L_x_85:
[----:B------:R-:W-:Y:S05]  /*4f10*/  BRA.U !UP6, `(.L_x_87) ;  /* 0x000000010e387547 */ /* 0x000fea000b800000 */
[----:B------:R-:W-:Y:S01]  /*4f20*/  UPLOP3.LUT UP1, UPT, UPT, UPT, UP5, 0x80, 0x8 ;  /* 0x000000000008789c */ /* 0x000fe20003f2f050 */
[----:B-1----:R-:W-:Y:S01]  /*4f30*/  HFMA2 R2, -RZ, RZ, 0, 5.9604644775390625e-08 ;  /* 0x00000001ff027431 */ /* 0x002fe200000001ff */
[----:B------:R-:W1:Y:S01]  /*4f40*/  LDCU.64 UR8, c[0x0][0x358] ;  /* 0x00006b00ff0877ac */ /* 0x000e620008000a00 */
[----:B------:R-:W-:Y:S03]  /*4f50*/  IMAD.MOV.U32 R87, RZ, RZ, 0x1 ;  /* 0x00000001ff577424 */ /* 0x000fe600078e00ff */
[----:B------:R-:W-:Y:S05]  /*4f60*/  PLOP3.LUT P2, PT, PT, PT, UP1, 0x80, 0x8 ;  /* 0x000000000008781c */ /* 0x000fea0003f4f018 */
[----:B------:R-:W2:Y:S01]  /*4f70*/  @UP1 LDCU.64 UR4, c[0x0][0x888] ;  /* 0x00011100ff0417ac */ /* 0x000ea20008000a00 */
[----:B------:R-:W-:Y:S07]  /*4f80*/  @UP1 UIMAD UR6, UR52, UR40, URZ ;  /* 0x00000028340612a4 */ /* 0x000fee000f8e02ff */
[----:B------:R-:W-:Y:S01]  /*4f90*/  @!P2 PRMT R87, R2, 0x7610, R87 ;  /* 0x000076100257a816 */ /* 0x000fe20000000057 */
[----:B--2---:R-:W-:Y:S06]  /*4fa0*/  @UP1 UIMAD.WIDE UR4, UR6, 0x4, UR4 ;  /* 0x00000004060418a5 */ /* 0x004fec000f8e0204 */
[----:B------:R-:W-:Y:S01]  /*4fb0*/  IMAD.U32 R14, RZ, RZ, UR4 ;  /* 0x00000004ff0e7e24 */ /* 0x000fe2000f8e00ff */
[----:B------:R-:W-:Y:S04]  /*4fc0*/  MOV R15, UR5 ;  /* 0x00000005000f7c02 */ /* 0x000fe80008000f00 */
[----:B------:R-:W2:Y:S01]  /*4fd0*/  @!UP1 LDCU UR4, c[0x0][0x880] ;  /* 0x00011000ff0497ac */ /* 0x000ea20008000800 */
[----:B-1---5:R3:W5:Y:S02]  /*4fe0*/  @P2 LDG.E R41, desc[UR8][R14.64] ;  /* 0x000000080e292981 */ /* 0x022764000c1e1900 */
[----:B--23--:R-:W-:Y:S07]  /*4ff0*/  @!P2 IMAD.U32 R41, RZ, RZ, UR4 ;  /* 0x00000004ff29ae24 */ /* 0x00cfee000f8e00ff */
.L_x_87:
[----:B-----5:R-:W-:Y:S01]  /*5000*/  @!P1 FSETP.EQ.AND P3, PT, R41, RZ, PT ;  /* 0x000000ff2900920b */ /* 0x020fe20003f62000 */
[----:B------:R-:W-:Y:S01]  /*5010*/  @!UPT UIADD3 URZ, UPT, UPT, URZ, URZ, URZ ;  /* 0x000000fffffff290 */ /* 0x000fe2000fffe0ff */
[----:B------:R-:W-:Y:S11]  /*5020*/  @!P1 BRA `(.L_x_88) ;  /* 0x0000000000149947 */ /* 0x000ff60003800000 */
[----:B------:R-:W-:Y:S02]  /*5030*/  LOP3.LUT P1, RZ, R87, 0xff, RZ, 0xc0, !PT ;  /* 0x000000ff57ff7812 */ /* 0x000fe4000782c0ff */
[----:B------:R-:W-:Y:S04]  /*5040*/  PLOP3.LUT P3, PT, PT, PT, UP1, 0x80, 0x8 ;  /* 0x000000000008781c */ /* 0x000fe80003f6f018 */
[----:B------:R-:W-:Y:S07]  /*5050*/  PLOP3.LUT P3, PT, P3, PT, PT, 0x8, 0x80 ;  /* 0x000000000080781c */ /* 0x000fee0001f6e170 */
[----:B------:R-:W-:Y:S11]  /*5060*/  @P1 FSETP.EQ.AND P3, PT, R41, RZ, PT ;  /* 0x000000ff2900120b */ /* 0x000ff60003f62000 */
[----:B------:R-:W-:Y:S02]  /*5070*/  @!UPT UIADD3 URZ, UPT, UPT, URZ, URZ, URZ ;  /* 0x000000fffffff290 */ /* 0x000fe4000fffe0ff */
.L_x_88:
[----:B------:R-:W-:Y:S01]  /*5080*/  USHF.L.U32 UR35, UR51, 0x7, URZ ;  /* 0x0000000733237899 */ /* 0x000fe200080006ff */
[----:B------:R-:W2:Y:S01]  /*5090*/  SYNCS.PHASECHK.TRANS64.TRYWAIT P1, [UR31+0xa0], R8 ;  /* 0x0000a008ff0075a7 */ /* 0x000ea2000802111f */
[----:B------:R-:W-:Y:S02]  /*50a0*/  UISETP.NE.AND UP0, UPT, UR56, 0x1, UPT ;  /* 0x000000013800788c */ /* 0x000fe4000bf05270 */
[----:B------:R-:W-:Y:S01]  /*50b0*/  UIMAD.WIDE.U32 UR4, UR35, UR57, URZ ;  /* 0x00000039230472a5 */ /* 0x000fe2000f8e00ff */
[----:B------:R-:W-:Y:S04]  /*50c0*/  ELECT P2, URZ, PT ;  /* 0x0000000000ff782f */ /* 0x000fe80003840000 */
[----:B------:R-:W-:Y:S02]  /*50d0*/  PLOP3.LUT P2, PT, P3, P2, PT, 0xf2, 0x2f ;  /* 0x00000000002f781c */ /* 0x000fe40001f45e72 */
[----:B------:R-:W-:Y:S02]  /*50e0*/  UMOV UR4, UR5 ;  /* 0x0000000500047c82 */ /* 0x000fe40008000000 */
[----:B------:R-:W-:Y:S04]  /*50f0*/  USHF.R.U32.HI UR4, URZ, UR58, UR4 ;  /* 0x0000003aff047299 */ /* 0x000fe80008011604 */
[----:B------:R-:W-:Y:S02]  /*5100*/  USEL UR36, UR35, UR4, !UP0 ;  /* 0x0000000423247287 */ /* 0x000fe4000c000000 */
[----:B------:R-:W-:Y:S02]  /*5110*/  UISETP.NE.AND UP0, UPT, UR59, 0x1, UPT ;  /* 0x000000013b00788c */ /* 0x000fe4000bf05270 */
[----:B------:R-:W-:Y:S07]  /*5120*/  UIMAD.WIDE.U32 UR4, UR36, UR42, URZ ;  /* 0x0000002a240472a5 */ /* 0x000fee000f8e00ff */
[----:B------:R-:W-:Y:S02]  /*5130*/  UMOV UR4, UR5 ;  /* 0x0000000500047c82 */ /* 0x000fe40008000000 */
[----:B------:R-:W-:Y:S04]  /*5140*/  USHF.R.U32.HI UR4, URZ, UR43, UR4 ;  /* 0x0000002bff047299 */ /* 0x000fe80008011604 */
[----:B------:R-:W-:Y:S02]  /*5150*/  USEL UR37, UR36, UR4, !UP0 ;  /* 0x0000000424257287 */ /* 0x000fe4000c000000 */
[----:B------:R-:W-:Y:S02]  /*5160*/  UIADD3 UR4, UPT, UPT, -UR36, URZ, URZ ;  /* 0x000000ff24047290 */ /* 0x000fe4000fffe1ff */
[----:B------:R-:W-:Y:S02]  /*5170*/  UIADD3 UR5, UPT, UPT, -UR37, URZ, URZ ;  /* 0x000000ff25057290 */ /* 0x000fe4000fffe1ff */
[----:B------:R-:W-:Y:S02]  /*5180*/  UIMAD UR35, UR56, UR4, UR35 ;  /* 0x00000004382372a4 */ /* 0x000fe4000f8e0223 */
[----:B------:R-:W-:Y:S01]  /*5190*/  UIMAD UR36, UR59, UR5, UR36 ;  /* 0x000000053b2472a4 */ /* 0x000fe2000f8e0224 */
[----:B--2---:R-:W-:Y:S11]  /*51a0*/  @!P1 BRA `(.L_x_89) ;  /* 0x0000005400909947 */ /* 0x004ff60003800000 */
.L_x_183:
[----:B------:R-:W-:Y:S01]  /*51b0*/  VOTEU.ALL UP0, P2 ;  /* 0x0000000000ff7886 */ /* 0x000fe20001000000 */
[----:B-1----:R-:W-:Y:S04]  /*51c0*/  @!P2 IADD3 R3, P1, PT, R12, 0x580, RZ ;  /* 0x000005800c03a810 */ /* 0x002fe80007f3e0ff */
[----:B------:R-:W-:Y:S01]  /*51d0*/  @!UP0 UPRMT UR4, URZ, 0x40, URZ ;  /* 0x00000040ff048896 */ /* 0x000fe200080000ff */
[----:B------:R-:W-:Y:S01]  /*51e0*/  @!P2 IMAD.X R2, RZ, RZ, R13, P1 ;  /* 0x000000ffff02a224 */ /* 0x000fe200008e060d */
[----:B------:R-:W-:Y:S01]  /*51f0*/  @!P2 R2UR UR5, R3 ;  /* 0x000000000305a2ca */ /* 0x000fe200000e0000 */
[----:B------:R-:W-:Y:S02]  /*5200*/  @!UP0 UIADD3 UR32, UPT, UPT, UR31, 0x200, URZ ;  /* 0x000002001f208890 */ /* 0x000fe4000fffe0ff */
[----:B------:R-:W-:Y:S02]  /*5210*/  @!UP0 UPRMT UR6, UR4, 0x5410, URZ ;  /* 0x0000541004068896 */ /* 0x000fe400080000ff */
[----:B------:R-:W-:Y:S01]  /*5220*/  @!P2 R2UR UR4, R2 ;  /* 0x000000000204a2ca */ /* 0x000fe200000e0000 */
[----:B------:R-:W-:Y:S07]  /*5230*/  VOTEU.ALL UP0, P2 ;  /* 0x0000000000ff7886 */ /* 0x000fee0001000000 */
[----:B------:R-:W-:Y:S05]  /*5240*/  IMAD.U32 R2, RZ, RZ, UR5 ;  /* 0x00000005ff027e24 */ /* 0x000fea000f8e00ff */
[----:B------:R-:W-:Y:S01]  /*5250*/  IMAD.U32 R3, RZ, RZ, UR4 ;  /* 0x00000004ff037e24 */ /* 0x000fe2000f8e00ff */
[----:B------:R-:W-:Y:S01]  /*5260*/  @!P2 R2UR UR4, R2 ;  /* 0x000000000204a2ca */ /* 0x000fe200000e0000 */
[----:B------:R-:W-:Y:S03]  /*5270*/  @!P2 IMAD.MOV.U32 R2, RZ, RZ, 0x2000 ;  /* 0x00002000ff02a424 */ /* 0x000fe600078e00ff */
[----:B------:R-:W-:Y:S11]  /*5280*/  @!P2 R2UR UR5, R3 ;  /* 0x000000000305a2ca */ /* 0x000ff600000e0000 */
[----:B------:R-:W-:Y:S02]  /*5290*/  @!UPT UIADD3 URZ, UPT, UPT, URZ, URZ, URZ ;  /* 0x000000fffffff290 */ /* 0x000fe4000fffe0ff */
[----:B------:R1:W-:Y:S01]  /*52a0*/  @!UP0 UTMALDG.4D.IM2COL [UR32], [UR4], UR6 ;  /* 0x00000020040083b4 */ /* 0x0003e20008058006 */
[----:B------:R1:W-:Y:S01]  /*52b0*/  @!P2 SYNCS.ARRIVE.TRANS64.RED.A0TR RZ, [UR31+0x80], R2 ;  /* 0x00008002ffffa9a7 */ /* 0x0003e2000830041f */
[----:B------:R-:W-:Y:S01]  /*52c0*/  SYNCS.ARRIVE.TRANS64.RED.A1T0 RZ, [UR55], RZ ;  /* 0x000000ffffff79a7 */ /* 0x000fe20008100437 */
[----:B------:R-:W2:Y:S02]  /*52d0*/  SYNCS.PHASECHK.TRANS64.TRYWAIT P1, [UR31+0xa8], R8 ;  /* 0x0000a808ff0075a7 */ /* 0x000ea4000802111f */
[----:B-12---:R-:W-:Y:S05]  /*52e0*/  @!P1 BRA `(.L_x_90) ;  /* 0x0000005400589947 */ /* 0x006fea0003800000 */
.L_x_185:
[----:B------:R-:W-:Y:S01]  /*52f0*/  VOTEU.ALL UP0, P2 ;  /* 0x0000000000ff7886 */ /* 0x000fe20001000000 */
[----:B-1----:R-:W-:Y:S01]  /*5300*/  @!P2 IADD3 R3, P1, PT, R12, 0x580, RZ ;  /* 0x000005800c03a810 */ /* 0x002fe20007f3e0ff */
[----:B------:R-:W-:Y:S01]  /*5310*/  UMOV UR27, UR35 ;  /* 0x00000023001b7c82 */ /* 0x000fe20008000000 */
[----:B------:R-:W-:Y:S01]  /*5320*/  UMOV UR28, UR36 ;  /* 0x00000024001c7c82 */ /* 0x000fe20008000000 */
[----:B------:R-:W-:Y:S01]  /*5330*/  UMOV UR29, UR37 ;  /* 0x00000025001d7c82 */ /* 0x000fe20008000000 */
[----:B------:R-:W-:Y:S01]  /*5340*/  @!UP0 UPRMT UR4, URZ, 0x40, URZ ;  /* 0x00000040ff048896 */ /* 0x000fe200080000ff */
[----:B------:R-:W-:Y:S01]  /*5350*/  @!P2 IMAD.X R2, RZ, RZ, R13, P1 ;  /* 0x000000ffff02a224 */ /* 0x000fe200008e060d */
[----:B------:R-:W-:Y:S01]  /*5360*/  @!P2 R2UR UR5, R3 ;  /* 0x000000000305a2ca */ /* 0x000fe200000e0000 */
[----:B------:R-:W-:Y:S02]  /*5370*/  @!UP0 UIADD3 UR26, UPT, UPT, UR34, 0x20, URZ ;  /* 0x00000020221a8890 */ /* 0x000fe4000fffe0ff */
[----:B------:R-:W-:Y:S02]  /*5380*/  @!UP0 UPRMT UR6, UR4, 0x5410, URZ ;  /* 0x0000541004068896 */ /* 0x000fe400080000ff */
[----:B------:R-:W-:Y:S01]  /*5390*/  @!P2 R2UR UR4, R2 ;  /* 0x000000000204a2ca */ /* 0x000fe200000e0000 */
[----:B------:R-:W-:Y:S01]  /*53a0*/  @!UP0 UIADD3 UR24, UPT, UPT, UR31, 0x2200, URZ ;  /* 0x000022001f188890 */ /* 0x000fe2000fffe0ff */
[----:B------:R-:W-:Y:S06]  /*53b0*/  VOTEU.ALL UP0, P2 ;  /* 0x0000000000ff7886 */ /* 0x000fec0001000000 */
        /* <DEDUP_REMOVED lines=11> */
.L_x_187:
        /* <DEDUP_REMOVED lines=8> */
[----:B------:R-:W-:Y:S01]  /*54f0*/  @!UP0 UIADD3 UR18, UPT, UPT, UR34, 0x40, URZ ;  /* 0x0000004022128890 */ /* 0x000fe2000fffe0ff */
[----:B------:R-:W-:Y:S01]  /*5500*/  @P0 SHF.R.U32.HI R4, RZ, 0x10, R5 ;  /* 0x00000010ff040819 */ /* 0x000fe20000011605 */
[----:B------:R-:W-:Y:S02]  /*5510*/  @!UP0 UPRMT UR6, UR4, 0x5410, URZ ;  /* 0x0000541004068896 */ /* 0x000fe400080000ff */
[----:B------:R-:W-:Y:S01]  /*5520*/  @!P2 R2UR UR4, R2 ;  /* 0x000000000204a2ca */ /* 0x000fe200000e0000 */
[----:B------:R-:W-:Y:S01]  /*5530*/  @!UP0 UIADD3 UR16, UPT, UPT, UR31, 0x4200, URZ ;  /* 0x000042001f108890 */ /* 0x000fe2000fffe0ff */
[----:B------:R-:W-:Y:S01]  /*5540*/  @P0 R2UR UR52, R4 ;  /* 0x00000000043402ca */ /* 0x000fe200000e0000 */
[----:B------:R-:W-:Y:S05]  /*5550*/  VOTEU.ALL UP0, P2 ;  /* 0x0000000000ff7886 */ /* 0x000fea0001000000 */
        /* <DEDUP_REMOVED lines=11> */
.L_x_189:
        /* <DEDUP_REMOVED lines=9> */
[----:B------:R-:W-:Y:S01]  /*56a0*/  R2UR UR16, R95 ;  /* 0x000000005f1072ca */ /* 0x000fe200000e0000 */
[----:B------:R-:W-:Y:S01]  /*56b0*/  @!UP0 UPRMT UR6, UR4, 0x5410, URZ ;  /* 0x0000541004068896 */ /* 0x000fe200080000ff */
[----:B------:R-:W-:Y:S01]  /*56c0*/  R2UR UR7, R96 ;  /* 0x00000000600772ca */ /* 0x000fe200000e0000 */
[----:B------:R-:W-:Y:S01]  /*56d0*/  @!UP0 UIADD3 UR8, UPT, UPT, UR31, 0x6200, URZ ;  /* 0x000062001f088890 */ /* 0x000fe2000fffe0ff */
[----:B------:R-:W-:Y:S01]  /*56e0*/  @!P2 R2UR UR4, R2 ;  /* 0x000000000204a2ca */ /* 0x000fe200000e0000 */
[----:B------:R-:W-:Y:S01]  /*56f0*/  @!UP0 UIADD3 UR9, UPT, UPT, UR31, 0x98, URZ ;  /* 0x000000981f098890 */ /* 0x000fe2000fffe0ff */
[----:B------:R-:W-:Y:S01]  /*5700*/  LOP3.LUT R10, R10, 0x1, RZ, 0x3c, !PT ;  /* 0x000000010a0a7812 */ /* 0x000fe200078e3cff */
[----:B------:R-:W-:Y:S01]  /*5710*/  VOTEU.ALL UP0, P2 ;  /* 0x0000000000ff7886 */ /* 0x000fe20001000000 */
[----:B------:R-:W-:Y:S01]  /*5720*/  LOP3.LUT R9, R9, 0x1, RZ, 0x3c, !PT ;  /* 0x0000000109097812 */ /* 0x000fe200078e3cff */
[----:B------:R-:W-:Y:S02]  /*5730*/  UPLOP3.LUT UP4, UPT, UPT, UPT, UPT, 0x80, 0x8 ;  /* 0x000000000008789c */ /* 0x000fe40003f8f070 */
[----:B------:R-:W-:Y:S02]  /*5740*/  IMAD.U32 R2, RZ, RZ, UR5 ;  /* 0x00000005ff027e24 */ /* 0x000fe4000f8e00ff */
[----:B------:R-:W-:Y:S02]  /*5750*/  UIADD3 UR21, UPT, UPT, UR14, UR16, URZ ;  /* 0x000000100e157290 */ /* 0x000fe4000fffe0ff */
[----:B------:R-:W-:Y:S02]  /*5760*/  UIADD3 UR51, UPT, UPT, UR15, UR7, URZ ;  /* 0x000000070f337290 */ /* 0x000fe4000fffe0ff */
[----:B------:R-:W-:Y:S01]  /*5770*/  IMAD.U32 R3, RZ, RZ, UR4 ;  /* 0x00000004ff037e24 */ /* 0x000fe2000f8e00ff */
[----:B------:R-:W-:Y:S04]  /*5780*/  @!P2 R2UR UR4, R2 ;  /* 0x000000000204a2ca */ /* 0x000fe800000e0000 */
[----:B------:R-:W-:Y:S11]  /*5790*/  @!P2 R2UR UR5, R3 ;  /* 0x000000000305a2ca */ /* 0x000ff600000e0000 */
[----:B------:R-:W-:Y:S02]  /*57a0*/  @!UPT UIADD3 URZ, UPT, UPT, URZ, URZ, URZ ;  /* 0x000000fffffff290 */ /* 0x000fe4000fffe0ff */
[----:B------:R1:W-:Y:S01]  /*57b0*/  @!UP0 UTMALDG.4D.IM2COL [UR8], [UR4], UR6 ;  /* 0x00000008040083b4 */ /* 0x0003e20008058006 */
[----:B------:R1:W-:Y:S01]  /*57c0*/  @!P2 SYNCS.ARRIVE.TRANS64.RED.A0TR RZ, [UR31+0x98], R0 ;  /* 0x00009800ffffa9a7 */ /* 0x0003e2000830041f */
[----:B------:R-:W-:Y:S01]  /*57d0*/  SYNCS.ARRIVE.TRANS64.RED.A1T0 RZ, [UR50], RZ ;  /* 0x000000ffffff79a7 */ /* 0x000fe20008100432 */
[----:B------:R-:W-:Y:S05]  /*57e0*/  BRA.U UP2, `(.L_x_93) ;  /* 0xfffffff102407547 */ /* 0x000fea000b83ffff */
[----:B------:R-:W-:-:S04]  /*57f0*/  SHF.L.U32 R3, R10, 0x1f, RZ ;  /* 0x0000001f0a037819 */ /* 0x000fc800000006ff */
[----:B------:R-:W2:Y:S02]  /*5800*/  SYNCS.PHASECHK.TRANS64.TRYWAIT P0, [UR31+0xa0], R3 ;  /* 0x0000a003ff0075a7 */ /* 0x000ea4000800111f */
[----:B--2---:R-:W-:Y:S05]  /*5810*/  @!P0 BRA `(.L_x_94) ;  /* 0x0000005000548947 */ /* 0x004fea0003800000 */
.L_x_191:
[----:B------:R-:W2:Y:S02]  /*5820*/  SYNCS.PHASECHK.TRANS64.TRYWAIT P0, [UR31+0xa8], R3 ;  /* 0x0000a803ff0075a7 */ /* 0x000ea4000800111f */
[----:B--2---:R-:W-:Y:S05]  /*5830*/  @!P0 BRA `(.L_x_95) ;  /* 0x0000005000648947 */ /* 0x004fea0003800000 */
.L_x_193:
[----:B------:R-:W2:Y:S02]  /*5840*/  SYNCS.PHASECHK.TRANS64.TRYWAIT P0, [UR31+0xb0], R3 ;  /* 0x0000b003ff0075a7 */ /* 0x000ea4000800111f */
[----:B--2---:R-:W-:Y:S05]  /*5850*/  @!P0 BRA `(.L_x_96) ;  /* 0x0000005000748947 */ /* 0x004fea0003800000 */
.L_x_195:
[----:B-1----:R-:W-:-:S07]  /*5860*/  MOV R0, UR31 ;  /* 0x0000001f00007c02 */ /* 0x002fce0008000f00 */
.L_x_97:
[----:B-1----:R-:W-:-:S04]  /*5870*/  SHF.L.U32 R3, R10, 0x1f, RZ ;  /* 0x0000001f0a037819 */ /* 0x002fc800000006ff */
[----:B------:R1:W2:Y:S03]  /*5880*/  SYNCS.PHASECHK.TRANS64.TRYWAIT P0, [R0+URZ+0xb8], R3 ;  /* 0x0000b803000075a7 */ /* 0x0002a600080011ff */
[----:B--2---:R-:W-:Y:S05]  /*5890*/  @!P0 NANOSLEEP.SYNCS 0x989680 ;  /* 0x009896800000895d */ /* 0x004fea0003900000 */
[----:B------:R-:W2:Y:S02]  /*58a0*/  @!P0 SYNCS.PHASECHK.TRANS64 P0, [R0+URZ+0xb8], R3 ;  /* 0x0000b803000085a7 */ /* 0x000ea400080010ff */
[----:B--2---:R-:W-:Y:S05]  /*58b0*/  @P0 EXIT ;  /* 0x000000000000094d */ /* 0x004fea0003800000 */
[----:B------:R-:W-:Y:S05]  /*58c0*/  BRA `(.L_x_97) ;  /* 0xfffffffc00e87947 */ /* 0x000fea000383ffff */
.L_x_82:
[----:B------:R-:W-:-:S06]  /*58d0*/  UISETP.GE.AND UP0, UPT, UR18, 0x4, UPT ;  /* 0x000000041200788c */ /* 0x000fcc000bf06270 */
[----:B------:R-:W-:-:S13]  /*58e0*/  PLOP3.LUT P0, PT, PT, PT, UP0, 0x80, 0x8 ;  /* 0x000000000008781c */ /* 0x000fda0003f0f008 */
[----:B-1----:R-:W-:Y:S05]  /*58f0*/  @!P0 EXIT ;  /* 0x000000000000894d */ /* 0x002fea0003800000 */
[----:B------:R-:W1:Y:S08]  /*5900*/  S2UR UR4, SR_CgaCtaId ;  /* 0x00000000000479c3 */ /* 0x000e700000008800 */
[----:B------:R-:W-:Y:S01]  /*5910*/  BAR.SYNC.DEFER_BLOCKING 0x6, 0xa0 ;  /* 0x0182800000007b1d */ /* 0x000fe20000010000 */
[C---:B------:R-:W-:Y:S01]  /*5920*/  IMAD.SHL.U32 R0, R85.reuse, 0x20, RZ ;  /* 0x0000002055007824 */ /* 0x040fe200078e00ff */
[C---:B------:R-:W-:Y:S01]  /*5930*/  SHF.L.U32 R37, R85.reuse, 0x10, RZ ;  /* 0x0000001055257819 */ /* 0x040fe200000006ff */
[C---:B------:R-:W-:Y:S01]  /*5940*/  IMAD.SHL.U32 R5, R85.reuse, 0x4, RZ ;  /* 0x0000000455057824 */ /* 0x040fe200078e00ff */
[----:B------:R-:W-:Y:S01]  /*5950*/  LOP3.LUT R86, R85, 0x60, RZ, 0xc0, !PT ;  /* 0x0000006055567812 */ /* 0x000fe200078ec0ff */
[----:B------:R-:W-:Y:S01]  /*5960*/  HFMA2 R83, -RZ, RZ, 0, 5.9604644775390625e-08 ;  /* 0x00000001ff537431 */ /* 0x000fe200000001ff */
[----:B------:R-:W-:-:S02]  /*5970*/  UMOV UR49, 0x400 ;  /* 0x0000040000317882 */ /* 0x000fc40000000000 */
[----:B------:R-:W2:Y:S01]  /*5980*/  LDC.64 R78, c[0x0][0x8b0] ;  /* 0x00022c00ff4e7b82 */ /* 0x000ea20000000a00 */
[----:B------:R-:W3:Y:S01]  /*5990*/  LDCU.128 UR8, c[0x0][0xa80] ;  /* 0x00015000ff0877ac */ /* 0x000ee20008000c00 */
[----:B------:R-:W-:Y:S01]  /*59a0*/  LOP3.LUT R4, R0, 0xc0, RZ, 0xc0, !PT ;  /* 0x000000c000047812 */ /* 0x000fe200078ec0ff */
[----:B------:R-:W-:Y:S01]  /*59b0*/  HFMA2 R81, -RZ, RZ, 0, 0 ;  /* 0x00000000ff517431 */ /* 0x000fe200000001ff */
[----:B------:R-:W-:Y:S01]  /*59c0*/  MOV R36, RZ ;  /* 0x000000ff00247202 */ /* 0x000fe20000000f00 */
[----:B------:R-:W-:Y:S01]  /*59d0*/  IMAD.MOV.U32 R82, RZ, RZ, RZ ;  /* 0x000000ffff527224 */ /* 0x000fe200078e00ff */
[----:B------:R-:W-:Y:S01]  /*59e0*/  LOP3.LUT R5, R4, 0x18, R5, 0xf8, !PT ;  /* 0x0000001804057812 */ /* 0x000fe200078ef805 */
[----:B------:R-:W4:Y:S01]  /*59f0*/  LDCU UR61, c[0x0][0x370] ;  /* 0x00006e00ff3d77ac */ /* 0x000f220008000800 */
[----:B------:R-:W2:Y:S01]  /*5a00*/  LDC.64 R76, c[0x0][0x8a8] ;  /* 0x00022a00ff4c7b82 */ /* 0x000ea20000000a00 */
[----:B------:R-:W-:Y:S02]  /*5a10*/  LOP3.LUT R37, R37, 0x600000, RZ, 0xc0, !PT ;  /* 0x0060000025257812 */ /* 0x000fe400078ec0ff */
[----:B------:R-:W-:Y:S01]  /*5a20*/  LOP3.LUT R5, R5, 0xf20, R0, 0xf8, !PT ;  /* 0x00000f2005057812 */ /* 0x000fe200078ef800 */
[----:B------:R-:W2:Y:S01]  /*5a30*/  LDCU UR45, c[0x0][0xb0c] ;  /* 0x00016180ff2d77ac */ /* 0x000ea20008000800 */
[----:B-1----:R-:W-:Y:S01]  /*5a40*/  ULEA UR49, UR4, UR49, 0x18 ;  /* 0x0000003104317291 */ /* 0x002fe2000f8ec0ff */
[----:B------:R-:W1:Y:S01]  /*5a50*/  LDCU.64 UR4, c[0x0][0x890] ;  /* 0x00011200ff0477ac */ /* 0x000e620008000a00 */
[----:B---3--:R-:W-:Y:S01]  /*5a60*/  IMAD.U32 R94, RZ, RZ, UR8 ;  /* 0x00000008ff5e7e24 */ /* 0x008fe2000f8e00ff */
[----:B------:R-:W-:Y:S01]  /*5a70*/  MOV R92, UR10 ;  /* 0x0000000a005c7c02 */ /* 0x000fe20008000f00 */
[----:B------:R-:W-:Y:S01]  /*5a80*/  IMAD.U32 R93, RZ, RZ, UR9 ;  /* 0x00000009ff5d7e24 */ /* 0x000fe2000f8e00ff */
[----:B------:R-:W3:Y:S01]  /*5a90*/  LDCU UR38, c[0x0][0xb30] ;  /* 0x00016600ff2677ac */ /* 0x000ee20008000800 */
[----:B------:R-:W-:-:S03]  /*5aa0*/  IMAD.U32 R91, RZ, RZ, UR11 ;  /* 0x0000000bff5b7e24 */ /* 0x000fc6000f8e00ff */
[----:B------:R-:W4:Y:S01]  /*5ab0*/  LDS R2, [UR49+0x120] ;  /* 0x00012031ff027984 */ /* 0x000f220008000800 */
[----:B------:R-:W2:Y:S01]  /*5ac0*/  LDCU.64 UR54, c[0x0][0x888] ;  /* 0x00011100ff3677ac */ /* 0x000ea20008000a00 */
[----:B------:R-:W2:Y:S01]  /*5ad0*/  LDCU.64 UR46, c[0x0][0xb28] ;  /* 0x00016500ff2e77ac */ /* 0x000ea20008000a00 */
[----:B------:R-:W2:Y:S01]  /*5ae0*/  LDCU.128 UR56, c[0x0][0xb10] ;  /* 0x00016200ff3877ac */ /* 0x000ea20008000c00 */
[----:B-1----:R-:W-:Y:S01]  /*5af0*/  IMAD.U32 R90, RZ, RZ, UR4 ;  /* 0x00000004ff5a7e24 */ /* 0x002fe2000f8e00ff */
[----:B------:R-:W-:Y:S01]  /*5b00*/  UIADD3 UR4, UPT, UPT, UR49, 0x200, URZ ;  /* 0x0000020031047890 */ /* 0x000fe2000fffe0ff */
[----:B------:R-:W-:Y:S01]  /*5b10*/  IMAD.U32 R89, RZ, RZ, UR5 ;  /* 0x00000005ff597e24 */ /* 0x000fe2000f8e00ff */
[----:B------:R-:W1:Y:S04]  /*5b20*/  LDCU UR60, c[0x0][0x374] ;  /* 0x00006e80ff3c77ac */ /* 0x000e680008000800 */
[----:B------:R-:W-:Y:S01]  /*5b30*/  IMAD.U32 R80, RZ, RZ, UR4 ;  /* 0x00000004ff507e24 */ /* 0x000fe2000f8e00ff */
[----:B------:R-:W-:Y:S01]  /*5b40*/  UMOV UR53, URZ ;  /* 0x000000ff00357c82 */ /* 0x000fe20008000000 */
[----:B------:R-:W-:-:S02]  /*5b50*/  UMOV UR50, URZ ;  /* 0x000000ff00327c82 */ /* 0x000fc40008000000 */
[----:B------:R-:W-:Y:S01]  /*5b60*/  IMAD R84, R5, 0x2, R80 ;  /* 0x0000000205547824 */ /* 0x000fe200078e0250 */
[C---:B----4-:R-:W-:Y:S02]  /*5b70*/  IADD3 R3, PT, PT, R2.reuse, 0x80, RZ ;  /* 0x0000008002037810 */ /* 0x050fe40007ffe0ff */
[----:B------:R-:W-:Y:S02]  /*5b80*/  LOP3.LUT R2, R2, 0xffff, RZ, 0xc0, !PT ;  /* 0x0000ffff02027812 */ /* 0x000fe400078ec0ff */
[----:B------:R-:W-:-:S05]  /*5b90*/  LOP3.LUT R3, R3, 0xffff, RZ, 0xc0, !PT ;  /* 0x0000ffff03037812 */ /* 0x000fca00078ec0ff */
[----:B------:R4:W-:Y:S02]  /*5ba0*/  STL.64 [R1], R2 ;  /* 0x0000000201007387 */ /* 0x0009e40000100a00 */
[C---:B----4-:R-:W-:Y:S02]  /*5bb0*/  LOP3.LUT R3, R85.reuse, 0x2, RZ, 0xc0, !PT ;  /* 0x0000000255037812 */ /* 0x050fe400078ec0ff */
[----:B------:R-:W-:-:S03]  /*5bc0*/  LOP3.LUT R85, R85, 0x4, RZ, 0xc0, !PT ;  /* 0x0000000455557812 */ /* 0x000fc600078ec0ff */
[--C-:B------:R-:W-:Y:S02]  /*5bd0*/  IMAD R100, R3, -0x10, R84.reuse ;  /* 0xfffffff003647824 */ /* 0x100fe400078e0254 */
[----:B-123--:R-:W-:-:S07]  /*5be0*/  IMAD R98, R85, -0x10, R84 ;  /* 0xfffffff055627824 */ /* 0x00efce00078e0254 */
.L_x_141:
[----:B------:R-:W-:Y:S04]  /*5bf0*/  SHF.L.U32 R3, R81, 0x1f, RZ ;  /* 0x0000001f51037819 */ /* 0x000fe800000006ff */
[----:B-1----:R-:W1:Y:S02]  /*5c00*/  SYNCS.PHASECHK.TRANS64.TRYWAIT P0, [UR49+0xd0], R3 ;  /* 0x0000d003ff0075a7 */ /* 0x002e640008001131 */
[----:B-123--:R-:W-:Y:S05]  /*5c10*/  @!P0 BRA `(.L_x_98) ;  /* 0x0000004c009c8947 */ /* 0x00efea0003800000 */
.L_x_197:
[----:B------:R-:W-:Y:S01]  /*5c20*/  LEA R2, R36, UR48, 0x2 ;  /* 0x0000003024027c11 */ /* 0x000fe2000f8e10ff */
        /* <DEDUP_REMOVED lines=9> */
[----:B------:R-:W-:Y:S09]  /*5cc0*/  UPRMT UR4, URZ, 0x654, UR4 ;  /* 0x00000654ff047896 */ /* 0x000ff20008000004 */
[----:B---3--:R-:W-:Y:S01]  /*5cd0*/  SYNCS.ARRIVE.TRANS64.RED.A1T0 RZ, [UR4], RZ ;  /* 0x000000ffffff79a7 */ /* 0x008fe20008100404 */
[----:B------:R-:W5:Y:S01]  /*5ce0*/  LDL R2, [R2] ;  /* 0x0000000002027983 */ /* 0x000f620000100800 */
[----:B--2---:R-:W-:Y:S11]  /*5cf0*/  LOP3.LUT P0, RZ, R6, 0x1, RZ, 0xc0, !PT ;  /* 0x0000000106ff7812 */ /* 0x004ff6000780c0ff */
[----:B------:R-:W-:Y:S02]  /*5d00*/  @!UPT UIADD3 URZ, UPT, UPT, URZ, URZ, URZ ;  /* 0x000000fffffff290 */ /* 0x000fe4000fffe0ff */
[----:B------:R-:W-:Y:S01]  /*5d10*/  VOTEU.ANY UP1, P0 ;  /* 0x0000000000ff7886 */ /* 0x000fe20000020100 */
[----:B------:R-:W-:Y:S01]  /*5d20*/  PLOP3.LUT P0, PT, PT, PT, UP1, 0x80, 0x8 ;  /* 0x000000000008781c */ /* 0x000fe20003f0f018 */
[----:B------:R-:W-:Y:S11]  /*5d30*/  UP2UR UR62, UPR, URZ, 0x2 ;  /* 0x00000002ff3e7883 */ /* 0x000ff60008000000 */
[----:B------:R-:W-:Y:S01]  /*5d40*/  @!UPT UIADD3 URZ, UPT, UPT, URZ, URZ, URZ ;  /* 0x000000fffffff290 */ /* 0x000fe2000fffe0ff */
[----:B-1----:R-:W-:Y:S02]  /*5d50*/  @P0 MOV R3, R4 ;  /* 0x0000000400030202 */ /* 0x002fe40000000f00 */
[----:B------:R-:W-:Y:S02]  /*5d60*/  @P0 LOP3.LUT R0, R5, 0xffff, RZ, 0xc0, !PT ;  /* 0x0000ffff05000812 */ /* 0x000fe400078ec0ff */
[----:B------:R-:W-:Y:S02]  /*5d70*/  @P0 R2UR UR5, R3 ;  /* 0x00000000030502ca */ /* 0x000fe400000e0000 */
[----:B------:R-:W-:Y:S11]  /*5d80*/  @P0 R2UR UR4, R0 ;  /* 0x00000000000402ca */ /* 0x000ff600000e0000 */
[----:B------:R-:W-:Y:S02]  /*5d90*/  @UP1 UMOV UR37, UR5 ;  /* 0x0000000500251c82 */ /* 0x000fe40008000000 */
[----:B------:R-:W-:Y:S01]  /*5da0*/  @UP1 UMOV UR36, UR4 ;  /* 0x0000000400241c82 */ /* 0x000fe20008000000 */
[----:B------:R-:W-:Y:S05]  /*5db0*/  BRA.U !UP0, `(.L_x_99) ;  /* 0x0000000108cc7547 */ /* 0x000fea000b800000 */
[----:B------:R-:W1:Y:S01]  /*5dc0*/  LDCU UR9, c[0x0][0xb20] ;  /* 0x00016400ff0977ac */ /* 0x000e620008000800 */
[----:B------:R-:W-:Y:S02]  /*5dd0*/  UIMAD.WIDE.U32 UR4, UR60, UR59, URZ ;  /* 0x0000003b3c0472a5 */ /* 0x000fe4000f8e00ff */
[----:B------:R-:W-:Y:S02]  /*5de0*/  UIMAD.WIDE.U32 UR6, UR61, UR56, URZ ;  /* 0x000000383d0672a5 */ /* 0x000fe4000f8e00ff */
[----:B------:R-:W-:Y:S02]  /*5df0*/  UIMAD.WIDE.U32 UR10, UR36, UR59, URZ ;  /* 0x0000003b240a72a5 */ /* 0x000fe4000f8e00ff */
[----:B------:R-:W-:Y:S02]  /*5e00*/  UISETP.NE.AND UP0, UPT, UR58, 0x1, UPT ;  /* 0x000000013a00788c */ /* 0x000fe4000bf05270 */
[----:B------:R-:W-:Y:S02]  /*5e10*/  UISETP.NE.AND UP1, UPT, UR45, 0x1, UPT ;  /* 0x000000012d00788c */ /* 0x000fe4000bf25270 */
[----:B------:R-:W-:Y:S02]  /*5e20*/  UISETP.NE.AND UP2, UPT, UR39, 0x1, UPT ;  /* 0x000000012700788c */ /* 0x000fe4000bf45270 */
[----:B------:R-:W-:Y:S01]  /*5e30*/  UIMAD.WIDE.U32 UR12, UR37, UR56, URZ ;  /* 0x00000038250c72a5 */ /* 0x000fe2000f8e00ff */
[----:B------:R-:W-:Y:S01]  /*5e40*/  UMOV UR4, UR5 ;  /* 0x0000000500047c82 */ /* 0x000fe20008000000 */
[----:B------:R-:W-:Y:S01]  /*5e50*/  UMOV UR6, UR11 ;  /* 0x0000000b00067c82 */ /* 0x000fe20008000000 */
[----:B-1----:R-:W-:Y:S03]  /*5e60*/  USHF.R.U32.HI UR8, URZ, UR9, UR4 ;  /* 0x00000009ff087299 */ /* 0x002fe60008011604 */
[----:B------:R-:W-:Y:S02]  /*5e70*/  UMOV UR4, UR7 ;  /* 0x0000000700047c82 */ /* 0x000fe40008000000 */
[----:B------:R-:W-:Y:S02]  /*5e80*/  USHF.R.U32.HI UR5, URZ, UR57, UR4 ;  /* 0x00000039ff057299 */ /* 0x000fe40008011604 */
[----:B------:R-:W-:Y:S02]  /*5e90*/  USEL UR4, UR60, UR8, !UP0 ;  /* 0x000000083c047287 */ /* 0x000fe4000c000000 */
[----:B------:R-:W-:Y:S02]  /*5ea0*/  USHF.R.U32.HI UR8, URZ, UR9, UR6 ;  /* 0x00000009ff087299 */ /* 0x000fe40008011606 */
[----:B------:R-:W-:Y:S02]  /*5eb0*/  UIMAD.WIDE.U32 UR6, UR4, UR46, URZ ;  /* 0x0000002e040672a5 */ /* 0x000fe4000f8e00ff */
[----:B------:R-:W-:Y:S02]  /*5ec0*/  USEL UR9, UR61, UR5, !UP1 ;  /* 0x000000053d097287 */ /* 0x000fe4000c800000 */
[----:B------:R-:W-:Y:S02]  /*5ed0*/  USEL UR8, UR36, UR8, !UP0 ;  /* 0x0000000824087287 */ /* 0x000fe4000c000000 */
[----:B------:R-:W-:Y:S01]  /*5ee0*/  UIMAD.WIDE.U32 UR10, UR9, UR46, URZ ;  /* 0x0000002e090a72a5 */ /* 0x000fe2000f8e00ff */
[----:B------:R-:W-:Y:S01]  /*5ef0*/  UMOV UR6, UR7 ;  /* 0x0000000700067c82 */ /* 0x000fe20008000000 */
[----:B------:R-:W-:Y:S01]  /*5f00*/  UMOV UR5, UR13 ;  /* 0x0000000d00057c82 */ /* 0x000fe20008000000 */
[----:B------:R-:W-:Y:S02]  /*5f10*/  @UP2 USHF.R.U32.HI UR4, URZ, UR47, UR6 ;  /* 0x0000002fff042299 */ /* 0x000fe40008011606 */
[----:B------:R-:W-:Y:S02]  /*5f20*/  USHF.R.U32.HI UR5, URZ, UR57, UR5 ;  /* 0x00000039ff057299 */ /* 0x000fe40008011605 */
[----:B------:R-:W-:Y:S02]  /*5f30*/  UIMAD UR4, UR39, UR4, URZ ;  /* 0x00000004270472a4 */ /* 0x000fe4000f8e02ff */
[----:B------:R-:W-:Y:S02]  /*5f40*/  USEL UR5, UR37, UR5, !UP1 ;  /* 0x0000000525057287 */ /* 0x000fe4000c800000 */
[----:B------:R-:W-:Y:S01]  /*5f50*/  UISETP.GE.AND UP0, UPT, UR8, UR4, UPT ;  /* 0x000000040800728c */ /* 0x000fe2000bf06270 */
[----:B------:R-:W-:Y:S01]  /*5f60*/  UMOV UR6, UR11 ;  /* 0x0000000b00067c82 */ /* 0x000fe20008000000 */
[----:B------:R-:W-:Y:S02]  /*5f70*/  UIMAD.WIDE.U32 UR10, UR8, UR46, URZ ;  /* 0x0000002e080a72a5 */ /* 0x000fe4000f8e00ff */
[----:B------:R-:W-:Y:S04]  /*5f80*/  @UP2 USHF.R.U32.HI UR9, URZ, UR47, UR6 ;  /* 0x0000002fff092299 */ /* 0x000fe80008011606 */
[----:B------:R-:W-:Y:S01]  /*5f90*/  UIMAD UR6, UR39, UR9, URZ ;  /* 0x00000009270672a4 */ /* 0x000fe2000f8e02ff */
[----:B------:R-:W-:Y:S03]  /*5fa0*/  UMOV UR4, UR11 ;  /* 0x0000000b00047c82 */ /* 0x000fe60008000000 */
[----:B------:R-:W-:Y:S02]  /*5fb0*/  UISETP.GE.OR UP0, UPT, UR5, UR6, UP0 ;  /* 0x000000060500728c */ /* 0x000fe40008706670 */
[----:B------:R-:W-:Y:S02]  /*5fc0*/  USHF.R.U32.HI UR4, URZ, UR47, UR4 ;  /* 0x0000002fff047299 */ /* 0x000fe40008011604 */
[----:B------:R-:W-:Y:S02]  /*5fd0*/  UIMAD.WIDE.U32 UR6, UR5, UR46, URZ ;  /* 0x0000002e050672a5 */ /* 0x000fe4000f8e00ff */
[----:B------:R-:W-:Y:S02]  /*5fe0*/  USEL UR11, UR8, UR4, !UP2 ;  /* 0x00000004080b7287 */ /* 0x000fe4000d000000 */
[----:B------:R-:W-:Y:S02]  /*5ff0*/  UIADD3 UR6, UPT, UPT, -UR5, URZ, URZ ;  /* 0x000000ff05067290 */ /* 0x000fe4000fffe1ff */
[----:B------:R-:W-:Y:S02]  /*6000*/  UIADD3 UR10, UPT, UPT, -UR11, URZ, URZ ;  /* 0x000000ff0b0a7290 */ /* 0x000fe4000fffe1ff */
[----:B------:R-:W-:Y:S02]  /*6010*/  UIMAD UR6, UR45, UR6, UR37 ;  /* 0x000000062d0672a4 */ /* 0x000fe4000f8e0225 */
[----:B------:R-:W-:Y:S01]  /*6020*/  UIMAD UR10, UR39, UR10, UR8 ;  /* 0x0000000a270a72a4 */ /* 0x000fe2000f8e0208 */
[----:B------:R-:W-:Y:S01]  /*6030*/  @!UP0 UMOV UR4, UR7 ;  /* 0x0000000700048c82 */ /* 0x000fe20008000000 */
[----:B------:R-:W-:Y:S02]  /*6040*/  UIADD3 UR7, UPT, UPT, -UR8, URZ, URZ ;  /* 0x000000ff08077290 */ /* 0x000fe4000fffe1ff */
[----:B------:R-:W-:Y:S04]  /*6050*/  @!UP0 USHF.R.U32.HI UR4, URZ, UR47, UR4 ;  /* 0x0000002fff048299 */ /* 0x000fe80008011604 */
[----:B------:R-:W-:Y:S04]  /*6060*/  @!UP0 USEL UR4, UR5, UR4, !UP2 ;  /* 0x0000000405048287 */ /* 0x000fe8000d000000 */
[----:B------:R-:W-:Y:S02]  /*6070*/  @!UP0 UIMAD UR9, UR9, UR10, UR4 ;  /* 0x0000000a090982a4 */ /* 0x000fe4000f8e0204 */
[----:B------:R-:W-:Y:S02]  /*6080*/  @!UP0 UIADD3 UR10, UPT, UPT, UR11, -UR4, URZ ;  /* 0x800000040b0a8290 */ /* 0x000fe4000fffe0ff */
[----:B------:R-:W-:Y:S02]  /*6090*/  UIMAD UR4, UR58, UR7, UR36 ;  /* 0x000000073a0472a4 */ /* 0x000fe4000f8e0224 */
[----:B------:R-:W-:Y:S03]  /*60a0*/  @!UP0 UIMAD UR8, UR10, UR39, UR5 ;  /* 0x000000270a0882a4 */ /* 0x000fe6000f8e0205 */
[----:B------:R-:W-:Y:S02]  /*60b0*/  @!UP0 UMOV UR5, UR9 ;  /* 0x0000000900058c82 */ /* 0x000fe40008000000 */
[----:B------:R-:W-:Y:S02]  /*60c0*/  UIMAD UR37, UR5, UR45, UR6 ;  /* 0x0000002d052572a4 */ /* 0x000fe4000f8e0206 */
[----:B------:R-:W-:Y:S11]  /*60d0*/  UIMAD UR36, UR8, UR58, UR4 ;  /* 0x0000003a082472a4 */ /* 0x000ff6000f8e0204 */
[----:B------:R-:W-:Y:S01]  /*60e0*/  @!UPT UIADD3 URZ, UPT, UPT, URZ, URZ, URZ ;  /* 0x000000fffffff290 */ /* 0x000fe2000fffe0ff */
.L_x_99:
[----:B------:R-:W-:Y:S01]  /*60f0*/  UISETP.NE.AND UP0, UPT, UR38, 0x1, UPT ;  /* 0x000000012600788c */ /* 0x000fe2000bf05270 */
[----:B------:R-:W-:Y:S01]  /*6100*/  @P0 SHF.R.U32.HI R4, RZ, 0x10, R5 ;  /* 0x00000010ff040819 */ /* 0x000fe20000011605 */
[----:B------:R-:W-:Y:S01]  /*6110*/  USHF.L.U32 UR41, UR21, 0x7, URZ ;  /* 0x0000000715297899 */ /* 0x000fe200080006ff */
[----:B------:R-:W-:Y:S02]  /*6120*/  BSSY.RECONVERGENT B6, `(.L_x_100) ;  /* 0x0000034000067945 */ /* 0x000fe40003800200 */
[----:B------:R-:W-:Y:S02]  /*6130*/  @P0 R2UR UR63, R4 ;  /* 0x00000000043f02ca */ /* 0x000fe400000e0000 */
[----:B------:R-:W-:Y:S04]  /*6140*/  LOP3.LUT P0, RZ, R80, 0x1b0, RZ, 0xc0, !PT ;  /* 0x000001b050ff7812 */ /* 0x000fe8000780c0ff */
[----:B------:R-:W1:Y:S01]  /*6150*/  @!UP0 LDCU.128 UR12, c[0x0][0xb10] ;  /* 0x00016200ff0c87ac */ /* 0x000e620008000c00 */
[----:B------:R-:W2:Y:S01]  /*6160*/  @!UP0 LDCU UR5, c[0x0][0xb0c] ;  /* 0x00016180ff0587ac */ /* 0x000ea20008000800 */
[----:B------:R-:W3:Y:S01]  /*6170*/  @!UP0 LDCU UR10, c[0x0][0xb20] ;  /* 0x00016400ff0a87ac */ /* 0x000ee20008000800 */
[----:B-1----:R-:W-:Y:S02]  /*6180*/  UIMAD.WIDE.U32 UR8, UR37, UR12, URZ ;  /* 0x0000000c250872a5 */ /* 0x002fe4000f8e00ff */
[----:B------:R-:W-:Y:S02]  /*6190*/  UIMAD.WIDE.U32 UR6, UR36, UR15, URZ ;  /* 0x0000000f240672a5 */ /* 0x000fe4000f8e00ff */
[----:B------:R-:W-:Y:S03]  /*61a0*/  @!UP0 UISETP.NE.AND UP1, UPT, UR14, 0x1, UPT ;  /* 0x000000010e00888c */ /* 0x000fe6000bf25270 */
[----:B------:R-:W-:Y:S01]  /*61b0*/  @!UP0 UMOV UR4, UR9 ;  /* 0x0000000900048c82 */ /* 0x000fe20008000000 */
[----:B--2---:R-:W-:Y:S02]  /*61c0*/  @!UP0 UISETP.NE.AND UP2, UPT, UR5, 0x1, UPT ;  /* 0x000000010500888c */ /* 0x004fe4000bf45270 */
[----:B------:R-:W-:Y:S01]  /*61d0*/  @!UP0 USHF.R.U32.HI UR4, URZ, UR13, UR4 ;  /* 0x0000000dff048299 */ /* 0x000fe20008011604 */
[----:B------:R-:W-:Y:S02]  /*61e0*/  @!UP0 UMOV UR6, UR7 ;  /* 0x0000000700068c82 */ /* 0x000fe40008000000 */
[----:B---3--:R-:W-:Y:S02]  /*61f0*/  @!UP0 USHF.R.U32.HI UR6, URZ, UR10, UR6 ;  /* 0x0000000aff068299 */ /* 0x008fe40008011606 */
[----:B------:R-:W-:Y:S02]  /*6200*/  @!UP0 USEL UR7, UR37, UR4, !UP2 ;  /* 0x0000000425078287 */ /* 0x000fe4000d000000 */
[----:B------:R-:W-:Y:S04]  /*6210*/  @!UP0 USEL UR6, UR36, UR6, !UP1 ;  /* 0x0000000624068287 */ /* 0x000fe8000c800000 */
[----:B------:R-:W-:Y:S02]  /*6220*/  @!UP0 UIADD3 UR4, UPT, UPT, -UR7, UR6, URZ ;  /* 0x0000000607048290 */ /* 0x000fe4000fffe1ff */
[----:B------:R-:W-:Y:S02]  /*6230*/  @!UP0 UIADD3 UR6, UPT, UPT, UR7, -UR6, URZ ;  /* 0x8000000607068290 */ /* 0x000fe4000fffe0ff */
[----:B------:R-:W-:Y:S02]  /*6240*/  @!UP0 UIMAD UR37, UR4, UR5, UR37 ;  /* 0x00000005042582a4 */ /* 0x000fe4000f8e0225 */
[----:B------:R-:W-:Y:S01]  /*6250*/  @!UP0 UIMAD UR36, UR6, UR14, UR36 ;  /* 0x0000000e062482a4 */ /* 0x000fe2000f8e0224 */
[----:B------:R-:W-:Y:S11]  /*6260*/  @!P0 BRA `(.L_x_101) ;  /* 0x00000000007c8947 */ /* 0x000ff60003800000 */
[----:B------:R-:W1:Y:S01]  /*6270*/  LDCU.64 UR8, c[0x4][0x80] ;  /* 0x01001000ff0877ac */ /* 0x000e620008000a00 */
[----:B------:R-:W-:Y:S01]  /*6280*/  MOV R16, 0x0 ;  /* 0x0000000000107802 */ /* 0x000fe20000000f00 */
[----:B------:R-:W-:Y:S02]  /*6290*/  HFMA2 R12, -RZ, RZ, 0, 5.9604644775390625e-08 ;  /* 0x00000001ff0c7431 */ /* 0x000fe400000001ff */
[----:B------:R-:W-:Y:S01]  /*62a0*/  IMAD.MOV.U32 R8, RZ, RZ, 0x70 ;  /* 0x00000070ff087424 */ /* 0x000fe200078e00ff */
[----:B------:R2:W3:Y:S01]  /*62b0*/  LDC.64 R14, c[0x4][R16] ;  /* 0x01000000100e7b82 */ /* 0x0004e20000000a00 */
[----:B------:R-:W4:Y:S01]  /*62c0*/  LDCU.64 UR6, c[0x4][0x88] ;  /* 0x01001100ff0677ac */ /* 0x000f220008000a00 */
[----:B------:R-:W-:Y:S01]  /*62d0*/  IMAD.MOV.U32 R13, RZ, RZ, RZ ;  /* 0x000000ffff0d7224 */ /* 0x000fe200078e00ff */
[----:B------:R-:W2:Y:S01]  /*62e0*/  LDCU.64 UR4, c[0x4][0x8] ;  /* 0x01000100ff0477ac */ /* 0x000ea20008000a00 */
[----:B-1----:R-:W-:Y:S01]  /*62f0*/  MOV R5, UR9 ;  /* 0x0000000900057c02 */ /* 0x002fe20008000f00 */
[----:B------:R-:W-:Y:S01]  /*6300*/  IMAD.U32 R4, RZ, RZ, UR8 ;  /* 0x00000008ff047e24 */ /* 0x000fe2000f8e00ff */
[----:B----4-:R-:W-:Y:S01]  /*6310*/  MOV R7, UR7 ;  /* 0x0000000700077c02 */ /* 0x010fe20008000f00 */
[----:B------:R-:W-:Y:S01]  /*6320*/  IMAD.U32 R6, RZ, RZ, UR6 ;  /* 0x00000006ff067e24 */ /* 0x000fe2000f8e00ff */
[----:B--2---:R-:W-:Y:S01]  /*6330*/  MOV R11, UR5 ;  /* 0x00000005000b7c02 */ /* 0x004fe20008000f00 */
[----:B------:R-:W-:Y:S02]  /*6340*/  IMAD.U32 R10, RZ, RZ, UR4 ;  /* 0x00000004ff0a7e24 */ /* 0x000fe4000f8e00ff */
[----:B------:R-:W-:Y:S07]  /*6350*/  LEPC R20, `(.L_x_102) ;  /* 0x000000001014794e */ /* 0x000fee0000000000 */
[----:B---3-5:R-:W-:Y:S05]  /*6360*/  CALL.ABS.NOINC R14 ;  /* 0x000000000e007343 */ /* 0x028fea0003c00000 */
.L_x_102:
[----:B------:R-:W1:Y:S01]  /*6370*/  LDCU.64 UR8, c[0x4][0x80] ;  /* 0x01001000ff0877ac */ /* 0x000e620008000a00 */
[----:B------:R-:W2:Y:S01]  /*6380*/  LDC.64 R16, c[0x4][R16] ;  /* 0x0100000010107b82 */ /* 0x000ea20000000a00 */
[----:B------:R-:W-:Y:S02]  /*6390*/  HFMA2 R12, -RZ, RZ, 0, 5.9604644775390625e-08 ;  /* 0x00000001ff0c7431 */ /* 0x000fe400000001ff */
[----:B------:R-:W-:Y:S02]  /*63a0*/  IMAD.MOV.U32 R8, RZ, RZ, 0x70 ;  /* 0x00000070ff087424 */ /* 0x000fe400078e00ff */
[----:B------:R-:W-:Y:S01]  /*63b0*/  IMAD.MOV.U32 R13, RZ, RZ, RZ ;  /* 0x000000ffff0d7224 */ /* 0x000fe200078e00ff */
[----:B------:R-:W3:Y:S01]  /*63c0*/  LDCU.64 UR6, c[0x4][0x88] ;  /* 0x01001100ff0677ac */ /* 0x000ee20008000a00 */
[----:B------:R-:W4:Y:S01]  /*63d0*/  LDCU.64 UR4, c[0x4][0x8] ;  /* 0x01000100ff0477ac */ /* 0x000f220008000a00 */
[----:B-1----:R-:W-:Y:S02]  /*63e0*/  MOV R4, UR8 ;  /* 0x0000000800047c02 */ /* 0x002fe40008000f00 */
[----:B------:R-:W-:Y:S02]  /*63f0*/  MOV R5, UR9 ;  /* 0x0000000900057c02 */ /* 0x000fe40008000f00 */
[----:B---3--:R-:W-:Y:S01]  /*6400*/  MOV R7, UR7 ;  /* 0x0000000700077c02 */ /* 0x008fe20008000f00 */
[----:B------:R-:W-:Y:S01]  /*6410*/  IMAD.U32 R6, RZ, RZ, UR6 ;  /* 0x00000006ff067e24 */ /* 0x000fe2000f8e00ff */
[----:B----4-:R-:W-:Y:S01]  /*6420*/  MOV R11, UR5 ;  /* 0x00000005000b7c02 */ /* 0x010fe20008000f00 */
[----:B------:R-:W-:Y:S02]  /*6430*/  IMAD.U32 R10, RZ, RZ, UR4 ;  /* 0x00000004ff0a7e24 */ /* 0x000fe4000f8e00ff */
[----:B------:R-:W-:Y:S07]  /*6440*/  LEPC R20, `(.L_x_101) ;  /* 0x000000001014794e */ /* 0x000fee0000000000 */
[----:B--2---:R-:W-:Y:S05]  /*6450*/  CALL.ABS.NOINC R16 ;  /* 0x0000000010007343 */ /* 0x004fea0003c00000 */
.L_x_101:
[----:B------:R-:W-:Y:S05]  /*6460*/  BSYNC.RECONVERGENT B6 ;  /* 0x0000000000067941 */ /* 0x000fea0003800200 */
.L_x_100:
[----:B------:R-:W-:Y:S02]  /*6470*/  R2UR UR6, R97 ;  /* 0x00000000610672ca */ /* 0x000fe400000e0000 */
[----:B------:R-:W-:Y:S02]  /*6480*/  R2UR UR5, R90 ;  /* 0x000000005a0572ca */ /* 0x000fe400000e0000 */
[----:B------:R-:W-:Y:S02]  /*6490*/  R2UR UR4, R89 ;  /* 0x00000000590472ca */ /* 0x000fe400000e0000 */
[----:B------:R-:W-:Y:S02]  /*64a0*/  ISETP.NE.U32.AND P4, PT, R78, RZ, PT ;  /* 0x000000ff4e00720c */ /* 0x000fe40003f85070 */
[----:B------:R-:W-:Y:S02]  /*64b0*/  ISETP.NE.U32.AND P2, PT, RZ, UR54, PT ;  /* 0x00000036ff007c0c */ /* 0x000fe4000bf45070 */
[----:B------:R-:W-:Y:S02]  /*64c0*/  ISETP.NE.AND.EX P4, PT, R79, RZ, PT, P4 ;  /* 0x000000ff4f00720c */ /* 0x000fe40003f85340 */
[----:B------:R-:W-:Y:S01]  /*64d0*/  ISETP.NE.AND.EX P2, PT, RZ, UR55, PT, P2 ;  /* 0x00000037ff007c0c */ /* 0x000fe2000bf45320 */
[----:B------:R-:W-:Y:S02]  /*64e0*/  UISETP.NE.AND UP2, UPT, UR6, URZ, UPT ;  /* 0x000000ff0600728c */ /* 0x000fe4000bf45270 */
[----:B------:R-:W-:Y:S04]  /*64f0*/  UISETP.NE.U32.AND UP0, UPT, UR5, URZ, UPT ;  /* 0x000000ff0500728c */ /* 0x000fe8000bf05070 */
[----:B------:R-:W-:Y:S01]  /*6500*/  UISETP.NE.AND.EX UP1, UPT, UR4, URZ, UPT, UP0 ;  /* 0x000000ff0400728c */ /* 0x000fe2000bf25300 */
[----:B------:R-:W-:Y:S01]  /*6510*/  PLOP3.LUT P1, PT, PT, PT, UP2, 0x80, 0x8 ;  /* 0x000000000008781c */ /* 0x000fe20003f2f028 */
[----:B------:R-:W-:Y:S03]  /*6520*/  UPLOP3.LUT UP0, UPT, UPT, UPT, UPT, 0x40, 0x4 ;  /* 0x000000000004789c */ /* 0x000fe60003f0e870 */
[----:B------:R-:W-:Y:S06]  /*6530*/  @UP2 UPLOP3.LUT UP0, UPT, UPT, UPT, UP1, 0x80, 0x8 ;  /* 0x000000000008289c */ /* 0x000fec0003f0f010 */
[----:B------:R-:W-:Y:S01]  /*6540*/  PLOP3.LUT P0, PT, PT, PT, UP0, 0x80, 0x8 ;  /* 0x000000000008781c */ /* 0x000fe20003f0f008 */
[----:B------:R-:W-:Y:S01]  /*6550*/  @!UPT UIADD3 URZ, UPT, UPT, URZ, URZ, URZ ;  /* 0x000000fffffff290 */ /* 0x000fe2000fffe0ff */
[----:B------:R-:W-:Y:S11]  /*6560*/  BRA.U !UP1, `(.L_x_103) ;  /* 0x0000000109407547 */ /* 0x000ff6000b800000 */
[----:B------:R-:W-:Y:S01]  /*6570*/  UISETP.NE.U32.AND UP0, UPT, UR54, URZ, UPT ;  /* 0x000000ff3600728c */ /* 0x000fe2000bf05070 */
[----:B------:R-:W-:Y:S01]  /*6580*/  R2UR UR6, R90 ;  /* 0x000000005a0672ca */ /* 0x000fe200000e0000 */
[----:B------:R-:W1:Y:S01]  /*6590*/  LDCU.64 UR8, c[0x0][0x358] ;  /* 0x00006b00ff0877ac */ /* 0x000e620008000a00 */
[----:B------:R-:W-:Y:S02]  /*65a0*/  HFMA2 R87, -RZ, RZ, 0, 5.9604644775390625e-08 ;  /* 0x00000001ff577431 */ /* 0x000fe400000001ff */
[----:B------:R-:W-:Y:S01]  /*65b0*/  IMAD.MOV.U32 R0, RZ, RZ, 0x1 ;  /* 0x00000001ff007424 */ /* 0x000fe200078e00ff */
[----:B------:R-:W-:Y:S06]  /*65c0*/  UISETP.NE.AND.EX UP0, UPT, UR55, URZ, UPT, UP0 ;  /* 0x000000ff3700728c */ /* 0x000fec000bf05300 */
[----:B------:R-:W-:Y:S05]  /*65d0*/  PLOP3.LUT P3, PT, PT, PT, UP0, 0x80, 0x8 ;  /* 0x000000000008781c */ /* 0x000fea0003f6f008 */
[----:B------:R-:W2:Y:S01]  /*65e0*/  @UP0 LDCU.64 UR4, c[0x0][0x888] ;  /* 0x00011100ff0407ac */ /* 0x000ea20008000a00 */
[----:B------:R-:W-:Y:S07]  /*65f0*/  @UP0 UIMAD UR6, UR52, UR6, URZ ;  /* 0x00000006340602a4 */ /* 0x000fee000f8e02ff */
[----:B------:R-:W-:Y:S01]  /*6600*/  @!P3 PRMT R87, R0, 0x7610, R87 ;  /* 0x000076100057b816 */ /* 0x000fe20000000057 */
[----:B--2---:R-:W-:Y:S06]  /*6610*/  @UP0 UIMAD.WIDE UR4, UR6, 0x4, UR4 ;  /* 0x00000004060408a5 */ /* 0x004fec000f8e0204 */
[----:B------:R-:W-:Y:S02]  /*6620*/  IMAD.U32 R4, RZ, RZ, UR4 ;  /* 0x00000004ff047e24 */ /* 0x000fe4000f8e00ff */
[----:B------:R-:W-:Y:S03]  /*6630*/  IMAD.U32 R5, RZ, RZ, UR5 ;  /* 0x00000005ff057e24 */ /* 0x000fe6000f8e00ff */
[----:B------:R-:W2:Y:S02]  /*6640*/  @!UP0 LDCU UR4, c[0x0][0x880] ;  /* 0x00011000ff0487ac */ /* 0x000ea40008000800 */
[----:B-1---5:R1:W5:Y:S02]  /*6650*/  @P3 LDG.E R41, desc[UR8][R4.64] ;  /* 0x0000000804293981 */ /* 0x022364000c1e1900 */
[----:B-12---:R-:W-:Y:S02]  /*6660*/  @!P3 MOV R41, UR4 ;  /* 0x000000040029bc02 */ /* 0x006fe40008000f00 */
.L_x_103:
[----:B------:R-:W-:Y:S05]  /*6670*/  @!P4 BRA `(.L_x_104) ;  /* 0x000000000024c947 */ /* 0x000fea0003800000 */
[----:B------:R-:W-:Y:S01]  /*6680*/  ISETP.NE.U32.AND P3, PT, R76, RZ, PT ;  /* 0x000000ff4c00720c */ /* 0x000fe20003f65070 */
[----:B------:R-:W1:Y:S03]  /*6690*/  LDCU.64 UR4, c[0x0][0x358] ;  /* 0x00006b00ff0477ac */ /* 0x000e660008000a00 */
[----:B------:R-:W-:Y:S11]  /*66a0*/  ISETP.NE.AND.EX P3, PT, R77, RZ, PT, P3 ;  /* 0x000000ff4d00720c */ /* 0x000ff60003f65330 */
[----:B------:R-:W-:Y:S02]  /*66b0*/  @!UPT UIADD3 URZ, UPT, UPT, URZ, URZ, URZ ;  /* 0x000000fffffff290 */ /* 0x000fe4000fffe0ff */
[----:B------:R-:W2:Y:S01]  /*66c0*/  @P3 LDC.64 R4, c[0x0][0x8a8] ;  /* 0x00022a00ff043b82 */ /* 0x000ea20000000a00 */
[----:B------:R-:W-:Y:S04]  /*66d0*/  @P3 IMAD R0, R78, UR52, RZ ;  /* 0x000000344e003c24 */ /* 0x000fe8000f8e02ff */
[----:B--2---:R-:W-:Y:S05]  /*66e0*/  @P3 IMAD.WIDE R4, R0, 0x4, R4 ;  /* 0x0000000400043825 */ /* 0x004fea00078e0204 */
[----:B-1---5:R1:W5:Y:S02]  /*66f0*/  @P3 LDG.E R38, desc[UR4][R4.64] ;  /* 0x0000000404263981 */ /* 0x022364000c1e1900 */
[----:B-1----:R-:W2:Y:S02]  /*6700*/  @!P3 LDC R38, c[0x0][0x8a0] ;  /* 0x00022800ff26bb82 */ /* 0x002ea40000000800 */
.L_x_104:
[----:B-----5:R-:W-:Y:S01]  /*6710*/  FSETP.NEU.AND P4, PT, R41, RZ, PT ;  /* 0x000000ff2900720b */ /* 0x020fe20003f8d000 */
[----:B------:R-:W1:Y:S01]  /*6720*/  LDCU.64 UR10, c[0x0][0xa90] ;  /* 0x00015200ff0a77ac */ /* 0x000e620008000a00 */
[----:B------:R-:W-:Y:S01]  /*6730*/  SEL R4, RZ, 0xffffffff, P2 ;  /* 0xffffffffff047807 */ /* 0x000fe20001000000 */
[----:B------:R-:W-:Y:S01]  /*6740*/  BSSY B1, `(.L_x_105) ;  /* 0x000004f000017945 */ /* 0x000fe20003800000 */
[----:B------:R-:W-:Y:S01]  /*6750*/  @P1 LOP3.LUT P2, RZ, R87, 0xff, RZ, 0xc0, !PT ;  /* 0x000000ff57ff1812 */ /* 0x000fe2000784c0ff */
[----:B------:R-:W-:Y:S01]  /*6760*/  IMAD.MOV.U32 R46, RZ, RZ, 0x1 ;  /* 0x00000001ff2e7424 */ /* 0x000fe200078e00ff */
[----:B------:R-:W-:Y:S01]  /*6770*/  @P1 SEL R3, RZ, 0xffffffff, P4 ;  /* 0xffffffffff031807 */ /* 0x000fe20002000000 */
[----:B------:R-:W-:Y:S01]  /*6780*/  USHF.L.U32 UR8, UR51, 0x7, URZ ;  /* 0x0000000733087899 */ /* 0x000fe200080006ff */
[----:B------:R-:W-:Y:S01]  /*6790*/  LOP3.LUT R83, R83, 0x1, RZ, 0x3c, !PT ;  /* 0x0000000153537812 */ /* 0x000fe200078e3cff */
[----:B------:R-:W-:Y:S01]  /*67a0*/  IMAD.IADD R39, R37, 0x1, R2 ;  /* 0x0000000125277824 */ /* 0x000fe200078e0202 */
[----:B------:R-:W-:Y:S01]  /*67b0*/  @P0 SEL R3, R4, R3, !P2 ;  /* 0x0000000304030207 */ /* 0x000fe20005000000 */
[----:B------:R-:W-:Y:S01]  /*67c0*/  IMAD R106, R85, -0x10, R100 ;  /* 0xfffffff0556a7824 */ /* 0x000fe200078e0264 */
[----:B------:R-:W-:Y:S01]  /*67d0*/  LEA R105, R36, UR49, 0x3 ;  /* 0x0000003124697c11 */ /* 0x000fe2000f8e18ff */
[----:B------:R-:W-:Y:S01]  /*67e0*/  IMAD.U32 R102, RZ, RZ, UR8 ;  /* 0x00000008ff667e24 */ /* 0x000fe2000f8e00ff */
[----:B------:R-:W-:Y:S01]  /*67f0*/  @P1 LOP3.LUT R3, R3, 0x1, RZ, 0xc0, !PT ;  /* 0x0000000103031812 */ /* 0x000fe200078ec0ff */
[----:B------:R-:W-:Y:S01]  /*6800*/  IMAD.MOV.U32 R47, RZ, RZ, RZ ;  /* 0x000000ffff2f7224 */ /* 0x000fe200078e00ff */
[----:B------:R-:W-:Y:S02]  /*6810*/  SHF.L.U32 R0, R82, 0x1f, RZ ;  /* 0x0000001f52007819 */ /* 0x000fe400000006ff */
[----:B------:R-:W-:Y:S02]  /*6820*/  CS2R R74, SRZ ;  /* 0x00000000004a7805 */ /* 0x000fe4000001ff00 */
[----:B------:R-:W-:Y:S02]  /*6830*/  ISETP.NE.U32.OR P6, PT, R3, 0x1, !P1 ;  /* 0x000000010300780c */ /* 0x000fe40004fc5470 */
[----:B------:R-:W-:Y:S02]  /*6840*/  CS2R R72, SRZ ;  /* 0x0000000000487805 */ /* 0x000fe4000001ff00 */
[----:B------:R-:W-:Y:S02]  /*6850*/  R2UR UR4, R93 ;  /* 0x000000005d0472ca */ /* 0x000fe400000e0000 */
[----:B------:R-:W-:Y:S02]  /*6860*/  CS2R R66, SRZ ;  /* 0x0000000000427805 */ /* 0x000fe4000001ff00 */
[----:B------:R-:W-:Y:S02]  /*6870*/  R2UR UR6, R92 ;  /* 0x000000005c0672ca */ /* 0x000fe400000e0000 */
[----:B------:R-:W-:Y:S02]  /*6880*/  CS2R R64, SRZ ;  /* 0x0000000000407805 */ /* 0x000fe4000001ff00 */
[----:B------:R-:W-:Y:S02]  /*6890*/  R2UR UR12, R94 ;  /* 0x000000005e0c72ca */ /* 0x000fe400000e0000 */
[----:B------:R-:W-:Y:S02]  /*68a0*/  CS2R R58, SRZ ;  /* 0x00000000003a7805 */ /* 0x000fe4000001ff00 */
[----:B------:R-:W-:Y:S02]  /*68b0*/  R2UR UR9, R91 ;  /* 0x000000005b0972ca */ /* 0x000fe400000e0000 */
[----:B------:R-:W-:Y:S02]  /*68c0*/  CS2R R56, SRZ ;  /* 0x0000000000387805 */ /* 0x000fe4000001ff00 */
[----:B------:R-:W-:Y:S02]  /*68d0*/  PLOP3.LUT P3, PT, PT, PT, UP1, 0x80, 0x8 ;  /* 0x000000000008781c */ /* 0x000fe40003f6f018 */
[----:B------:R-:W-:Y:S02]  /*68e0*/  CS2R R50, SRZ ;  /* 0x0000000000327805 */ /* 0x000fe4000001ff00 */
[----:B------:R-:W-:Y:S02]  /*68f0*/  LOP3.LUT P5, R103, R87, 0xff, RZ, 0xc0, !PT ;  /* 0x000000ff57677812 */ /* 0x000fe400078ac0ff */
[----:B------:R-:W-:Y:S02]  /*6900*/  CS2R R48, SRZ ;  /* 0x0000000000307805 */ /* 0x000fe4000001ff00 */
[----:B------:R-:W-:Y:S01]  /*6910*/  @P6 SHF.L.U32 R6, R83, 0x1f, RZ ;  /* 0x0000001f53066819 */ /* 0x000fe200000006ff */
[----:B------:R-:W-:Y:S01]  /*6920*/  UIMAD.WIDE.U32 UR4, UR8, UR4, URZ ;  /* 0x00000004080472a5 */ /* 0x000fe2000f8e00ff */
[----:B------:R-:W-:Y:S02]  /*6930*/  SEL R3, RZ, 0xffffffff, P4 ;  /* 0xffffffffff037807 */ /* 0x000fe40002000000 */
[----:B------:R-:W3:Y:S01]  /*6940*/  @P6 SYNCS.PHASECHK.TRANS64.TRYWAIT P1, [UR49+0x80], R6 ;  /* 0x00008006ff0065a7 */ /* 0x000ee20008021131 */
[----:B------:R-:W-:Y:S01]  /*6950*/  UISETP.NE.AND UP0, UPT, UR12, 0x1, UPT ;  /* 0x000000010c00788c */ /* 0x000fe2000bf05270 */
[----:B------:R-:W-:Y:S02]  /*6960*/  P2R R104, PR, RZ, 0x40 ;  /* 0x00000040ff687803 */ /* 0x000fe40000000000 */
[----:B------:R-:W-:Y:S01]  /*6970*/  UMOV UR4, UR5 ;  /* 0x0000000500047c82 */ /* 0x000fe20008000000 */
[----:B------:R-:W-:Y:S01]  /*6980*/  @P3 SEL R3, R4, R3, !P5 ;  /* 0x0000000304033207 */ /* 0x000fe20006800000 */
[----:B------:R-:W-:Y:S03]  /*6990*/  USHF.R.U32.HI UR4, URZ, UR6, UR4 ;  /* 0x00000006ff047299 */ /* 0x000fe60008011604 */
[----:B------:R-:W-:Y:S01]  /*69a0*/  LOP3.LUT R3, R3, 0x1, RZ, 0xc0, !PT ;  /* 0x0000000103037812 */ /* 0x000fe200078ec0ff */
[----:B------:R-:W-:Y:S02]  /*69b0*/  USEL UR4, UR8, UR4, !UP0 ;  /* 0x0000000408047287 */ /* 0x000fe4000c000000 */
[----:B------:R-:W-:Y:S01]  /*69c0*/  UISETP.NE.AND UP0, UPT, UR9, 0x1, UPT ;  /* 0x000000010900788c */ /* 0x000fe2000bf05270 */
[----:B------:R4:W2:Y:S03]  /*69d0*/  SYNCS.PHASECHK.TRANS64.TRYWAIT P0, [R105+URZ+0xe0], R0 ;  /* 0x0000e000690075a7 */ /* 0x0008a600080011ff */
[----:B------:R-:W-:Y:S02]  /*69e0*/  IMAD.U32 R101, RZ, RZ, UR4 ;  /* 0x00000004ff657e24 */ /* 0x000fe4000f8e00ff */
[----:B------:R-:W-:Y:S01]  /*69f0*/  PLOP3.LUT P2, PT, PT, PT, UP0, 0x80, 0x8 ;  /* 0x000000000008781c */ /* 0x000fe20003f4f008 */
[----:B------:R-:W-:Y:S02]  /*6a00*/  IMAD R5, RZ, RZ, -UR4 ;  /* 0x80000004ff057e24 */ /* 0x000fe4000f8e02ff */
[----:B------:R-:W-:Y:S02]  /*6a10*/  IMAD.U32 R99, RZ, RZ, UR4 ;  /* 0x00000004ff637e24 */ /* 0x000fe4000f8e00ff */
[----:B------:R-:W-:Y:S01]  /*6a20*/  IMAD R102, R5, UR12, R102 ;  /* 0x0000000c05667c24 */ /* 0x000fe2000f8e0266 */
[----:B---3--:R-:W-:Y:S01]  /*6a30*/  @P6 SEL R46, RZ, 0x1, !P1 ;  /* 0x00000001ff2e6807 */ /* 0x008fe20004800000 */
[----:B-1----:R-:W-:Y:S07]  /*6a40*/  UIMAD.WIDE.U32 UR6, UR4, UR10, URZ ;  /* 0x0000000a040672a5 */ /* 0x002fee000f8e00ff */
[----:B------:R-:W-:Y:S02]  /*6a50*/  UMOV UR5, UR7 ;  /* 0x0000000700057c82 */ /* 0x000fe40008000000 */
[----:B------:R-:W-:Y:S06]  /*6a60*/  USHF.R.U32.HI UR5, URZ, UR11, UR5 ;  /* 0x0000000bff057299 */ /* 0x000fec0008011605 */
[----:B------:R-:W-:Y:S02]  /*6a70*/  SEL R101, R101, UR5, !P2 ;  /* 0x0000000565657c07 */ /* 0x000fe4000d000000 */
[----:B------:R-:W-:Y:S03]  /*6a80*/  ISETP.NE.U32.AND P2, PT, R3, 0x1, PT ;  /* 0x000000010300780c */ /* 0x000fe60003f45070 */
[----:B------:R-:W-:Y:S01]  /*6a90*/  IMAD.MOV R4, RZ, RZ, -R101 ;  /* 0x000000ffff047224 */ /* 0x000fe200078e0a65 */
[----:B------:R-:W-:Y:S03]  /*6aa0*/  P2R R68, PR, RZ, 0x4 ;  /* 0x00000004ff447803 */ /* 0x000fe60000000000 */
[----:B------:R-:W-:Y:S01]  /*6ab0*/  IMAD R99, R4, UR9, R99 ;  /* 0x0000000904637c24 */ /* 0x000fe2000f8e0263 */
[----:B--2-4-:R-:W-:Y:S06]  /*6ac0*/  @!P6 BRA `(.L_x_106) ;  /* 0x000000000058e947 */ /* 0x014fec0003800000 */
[----:B------:R-:W-:Y:S01]  /*6ad0*/  IMAD.MOV.U32 R75, RZ, RZ, RZ ;  /* 0x000000ffff4b7224 */ /* 0x000fe200078e00ff */
[----:B------:R-:W-:Y:S01]  /*6ae0*/  ISETP.NE.AND P1, PT, R46, RZ, PT ;  /* 0x000000ff2e00720c */ /* 0x000fe20003f25270 */
[----:B------:R-:W-:Y:S01]  /*6af0*/  BSSY B0, `(.L_x_107) ;  /* 0x000000c000007945 */ /* 0x000fe20003800000 */
[----:B------:R-:W-:Y:S02]  /*6b00*/  CS2R R50, SRZ ;  /* 0x0000000000327805 */ /* 0x000fe4000001ff00 */
[----:B------:R-:W-:Y:S02]  /*6b10*/  CS2R R48, SRZ ;  /* 0x0000000000307805 */ /* 0x000fe4000001ff00 */
[----:B------:R-:W-:Y:S02]  /*6b20*/  CS2R R58, SRZ ;  /* 0x00000000003a7805 */ /* 0x000fe4000001ff00 */
[----:B------:R-:W-:Y:S02]  /*6b30*/  CS2R R56, SRZ ;  /* 0x0000000000387805 */ /* 0x000fe4000001ff00 */
[----:B------:R-:W-:Y:S02]  /*6b40*/  CS2R R66, SRZ ;  /* 0x0000000000427805 */ /* 0x000fe4000001ff00 */
[----:B------:R-:W-:Y:S02]  /*6b50*/  CS2R R64, SRZ ;  /* 0x0000000000407805 */ /* 0x000fe4000001ff00 */
[----:B------:R-:W-:Y:S01]  /*6b60*/  CS2R R72, SRZ ;  /* 0x0000000000487805 */ /* 0x000fe2000001ff00 */
[----:B------:R-:W-:Y:S06]  /*6b70*/  @P1 BRA `(.L_x_108) ;  /* 0x00000000000c1947 */ /* 0x000fec0003800000 */
[----:B------:R-:W-:Y:S04]  /*6b80*/  SHF.L.U32 R3, R83, 0x1f, RZ ;  /* 0x0000001f53037819 */ /* 0x000fe800000006ff */
[----:B------:R-:W1:Y:S02]  /*6b90*/  SYNCS.PHASECHK.TRANS64.TRYWAIT P1, [UR49+0x80], R3 ;  /* 0x00008003ff0075a7 */ /* 0x000e640008021131 */
[----:B-1----:R-:W-:Y:S05]  /*6ba0*/  @!P1 BRA `(.L_x_109) ;  /* 0x0000003c00d09947 */ /* 0x002fea0003800000 */
.L_x_108:
[----:B------:R-:W-:Y:S05]  /*6bb0*/  BSYNC B0 ;  /* 0x0000000000007941 */ /* 0x000fea0003800000 */
.L_x_107:
[----:B------:R-:W-:Y:S01]  /*6bc0*/  ISETP.NE.AND P1, PT, R68, RZ, PT ;  /* 0x000000ff4400720c */ /* 0x000fe20003f25270 */
[----:B------:R-:W-:Y:S11]  /*6bd0*/  HFMA2 R47, -RZ, RZ, 0, 5.9604644775390625e-08 ;  /* 0x00000001ff2f7431 */ /* 0x000ff600000001ff */
[----:B------:R-:W-:Y:S01]  /*6be0*/  @!UPT UIADD3 URZ, UPT, UPT, URZ, URZ, URZ ;  /* 0x000000fffffff290 */ /* 0x000fe2000fffe0ff */
[----:B------:R2:W3:Y:S04]  /*6bf0*/  @P1 LDS.128 R48, [R84] ;  /* 0x0000000054301984 */ /* 0x0004e80000000c00 */
[----:B------:R2:W4:Y:S04]  /*6c00*/  @P1 LDS.128 R56, [R100+0x10] ;  /* 0x0000100064381984 */ /* 0x0005280000000c00 */
[----:B------:R2:W1:Y:S04]  /*6c10*/  @P1 LDS.128 R64, [R98+0x20] ;  /* 0x0000200062401984 */ /* 0x0004680000000c00 */
[----:B------:R2:W1:Y:S02]  /*6c20*/  @P1 LDS.128 R72, [R106+0x30] ;  /* 0x000030006a481984 */ /* 0x0004640000000c00 */
.L_x_106:
[----:B------:R-:W-:Y:S05]  /*6c30*/  BSYNC B1 ;  /* 0x0000000000017941 */ /* 0x000fea0003800000 */
.L_x_105:
[----:B-1----:R-:W-:Y:S04]  /*6c40*/  SHF.R.U32.HI R3, RZ, 0x15, R39 ;  /* 0x00000015ff037819 */ /* 0x002fe80000011627 */
[----:B------:R-:W-:Y:S01]  /*6c50*/  LOP3.LUT P1, RZ, R3, 0x3, R88, 0x48, !PT ;  /* 0x0000000303ff7812 */ /* 0x000fe20007824858 */
[----:B------:R-:W-:Y:S01]  /*6c60*/  @!UPT UIADD3 URZ, UPT, UPT, URZ, URZ, URZ ;  /* 0x000000fffffff290 */ /* 0x000fe2000fffe0ff */
[----:B------:R-:W-:Y:S11]  /*6c70*/  @P0 BRA `(.L_x_110) ;  /* 0x0000000000080947 */ /* 0x000ff60003800000 */
[----:B------:R-:W1:Y:S02]  /*6c80*/  SYNCS.PHASECHK.TRANS64.TRYWAIT P0, [R105+URZ+0xe0], R0 ;  /* 0x0000e000690075a7 */ /* 0x000e6400080011ff */
[----:B-1----:R-:W-:Y:S05]  /*6c90*/  @!P0 BRA `(.L_x_111) ;  /* 0x0000003c00ac8947 */ /* 0x002fea0003800000 */
.L_x_110:
[----:B------:R-:W-:Y:S05]  /*6ca0*/  @!P1 BRA `(.L_x_112) ;  /* 0x0000000000409947 */ /* 0x000fea0003800000 */
[----:B------:R-:W1:Y:S01]  /*6cb0*/  LDCU.64 UR8, c[0x4][0x70] ;  /* 0x01000e00ff0877ac */ /* 0x000e620008000a00 */
[----:B------:R-:W-:Y:S01]  /*6cc0*/  MOV R3, 0x0 ;  /* 0x0000000000037802 */ /* 0x000fe20000000f00 */
[----:B------:R-:W-:Y:S02]  /*6cd0*/  HFMA2 R12, -RZ, RZ, 0, 5.9604644775390625e-08 ;  /* 0x00000001ff0c7431 */ /* 0x000fe400000001ff */
[----:B------:R-:W-:Y:S02]  /*6ce0*/  IMAD.MOV.U32 R8, RZ, RZ, 0x192 ;  /* 0x00000192ff087424 */ /* 0x000fe400078e00ff */
[----:B------:R-:W-:Y:S01]  /*6cf0*/  IMAD.MOV.U32 R13, RZ, RZ, RZ ;  /* 0x000000ffff0d7224 */ /* 0x000fe200078e00ff */
[----:B------:R-:W5:Y:S01]  /*6d00*/  LDCU.64 UR6, c[0x4][0x78] ;  /* 0x01000f00ff0677ac */ /* 0x000f620008000a00 */
[----:B------:R-:W2:Y:S01]  /*6d10*/  LDC.64 R2, c[0x4][R3] ;  /* 0x0100000003027b82 */ /* 0x000ea20000000a00 */
[----:B------:R-:W3:Y:S01]  /*6d20*/  LDCU.64 UR4, c[0x4][0x10] ;  /* 0x01000200ff0477ac */ /* 0x000ee20008000a00 */
[----:B-1----:R-:W-:Y:S01]  /*6d30*/  MOV R5, UR9 ;  /* 0x0000000900057c02 */ /* 0x002fe20008000f00 */
[----:B------:R-:W-:Y:S01]  /*6d40*/  IMAD.U32 R4, RZ, RZ, UR8 ;  /* 0x00000008ff047e24 */ /* 0x000fe2000f8e00ff */
[----:B-----5:R-:W-:Y:S01]  /*6d50*/  MOV R7, UR7 ;  /* 0x0000000700077c02 */ /* 0x020fe20008000f00 */
[----:B------:R-:W-:Y:S01]  /*6d60*/  IMAD.U32 R6, RZ, RZ, UR6 ;  /* 0x00000006ff067e24 */ /* 0x000fe2000f8e00ff */
[----:B---3--:R-:W-:Y:S01]  /*6d70*/  MOV R11, UR5 ;  /* 0x00000005000b7c02 */ /* 0x008fe20008000f00 */
[----:B------:R-:W-:Y:S02]  /*6d80*/  IMAD.U32 R10, RZ, RZ, UR4 ;  /* 0x00000004ff0a7e24 */ /* 0x000fe4000f8e00ff */
[----:B------:R-:W-:Y:S07]  /*6d90*/  LEPC R20, `(.L_x_112) ;  /* 0x000000001014794e */ /* 0x000fee0000000000 */
[----:B--2-4-:R-:W-:Y:S05]  /*6da0*/  CALL.ABS.NOINC R2 ;  /* 0x0000000002007343 */ /* 0x014fea0003c00000 */
.L_x_112:
[C---:B---3--:R-:W-:Y:S01]  /*6db0*/  SHF.L.U32 R40, R48.reuse, 0x10, RZ ;  /* 0x0000001030287819 */ /* 0x048fe200000006ff */
[----:B------:R-:W-:Y:S05]  /*6dc0*/  WARPSYNC.ALL ;  /* 0x0000000000007948 */ /* 0x000fea0003800000 */
[----:B------:R-:W-:Y:S01]  /*6dd0*/  R2UR UR4, R39 ;  /* 0x00000000270472ca */ /* 0x000fe200000e0000 */
[----:B------:R-:W-:Y:S01]  /*6de0*/  BSSY.RECONVERGENT B0, `(.L_x_113) ;  /* 0x000008a000007945 */ /* 0x000fe20003800200 */
[----:B------:R-:W-:Y:S02]  /*6df0*/  LOP3.LUT R43, R48, 0xffff0000, RZ, 0xc0, !PT ;  /* 0xffff0000302b7812 */ /* 0x000fe400078ec0ff */
[----:B------:R-:W-:Y:S02]  /*6e00*/  LOP3.LUT R42, R49, 0xffff0000, RZ, 0xc0, !PT ;  /* 0xffff0000312a7812 */ /* 0x000fe400078ec0ff */
[----:B------:R-:W-:Y:S02]  /*6e10*/  SHF.L.U32 R45, R51, 0x10, RZ ;  /* 0x00000010332d7819 */ /* 0x000fe400000006ff */
[----:B------:R-:W-:Y:S02]  /*6e20*/  LOP3.LUT R44, R75, 0xffff0000, RZ, 0xc0, !PT ;  /* 0xffff00004b2c7812 */ /* 0x000fe400078ec0ff */
[----:B------:R-:W-:Y:S03]  /*6e30*/  ISETP.NE.AND P0, PT, R86, RZ, PT ;  /* 0x000000ff5600720c */ /* 0x000fe60003f05270 */
[----:B------:R-:W1:Y:S02]  /*6e40*/  LDTM.x32 R4, tmem[UR4] ;  /* 0x00000004000479ee */ /* 0x000e6400082c0000 */
[C---:B-1----:R-:W-:Y:S01]  /*6e50*/  FMUL R0, R38.reuse, R4 ;  /* 0x0000000426007220 */ /* 0x042fe20000400000 */
[C---:B------:R-:W-:Y:S01]  /*6e60*/  FMUL R2, R38.reuse, R5 ;  /* 0x0000000526027220 */ /* 0x040fe20000400000 */
[C---:B------:R-:W-:Y:S01]  /*6e70*/  FMUL R3, R38.reuse, R6 ;  /* 0x0000000626037220 */ /* 0x040fe20000400000 */
[----:B------:R-:W-:Y:S01]  /*6e80*/  FMUL R7, R38, R7 ;  /* 0x0000000726077220 */ /* 0x000fe20000400000 */
[----:B------:R-:W-:Y:S01]  /*6e90*/  FFMA R0, R41, R40, R0 ;  /* 0x0000002829007223 */ /* 0x000fe20000000000 */
[----:B------:R-:W-:Y:S01]  /*6ea0*/  SHF.L.U32 R40, R49, 0x10, RZ ;  /* 0x0000001031287819 */ /* 0x000fe200000006ff */
[C---:B------:R-:W-:Y:S01]  /*6eb0*/  FFMA R2, R41.reuse, R43, R2 ;  /* 0x0000002b29027223 */ /* 0x040fe20000000002 */
[----:B------:R-:W-:Y:S01]  /*6ec0*/  SHF.L.U32 R43, R50, 0x10, RZ ;  /* 0x00000010322b7819 */ /* 0x000fe200000006ff */
[C---:B------:R-:W-:Y:S01]  /*6ed0*/  FMUL R4, R38.reuse, R8 ;  /* 0x0000000826047220 */ /* 0x040fe20000400000 */
[----:B------:R-:W-:Y:S01]  /*6ee0*/  FMUL R5, R38, R9 ;  /* 0x0000000926057220 */ /* 0x000fe20000400000 */
[C---:B------:R-:W-:Y:S01]  /*6ef0*/  FFMA R3, R41.reuse, R40, R3 ;  /* 0x0000002829037223 */ /* 0x040fe20000000003 */
[----:B------:R-:W-:Y:S01]  /*6f00*/  LOP3.LUT R40, R50, 0xffff0000, RZ, 0xc0, !PT ;  /* 0xffff000032287812 */ /* 0x000fe200078ec0ff */
[----:B------:R-:W-:Y:S01]  /*6f10*/  FFMA R7, R41, R42, R7 ;  /* 0x0000002a29077223 */ /* 0x000fe20000000007 */
[----:B------:R-:W-:Y:S01]  /*6f20*/  LOP3.LUT R42, R51, 0xffff0000, RZ, 0xc0, !PT ;  /* 0xffff0000332a7812 */ /* 0x000fe200078ec0ff */
[----:B------:R-:W-:Y:S01]  /*6f30*/  FMUL R6, R38, R10 ;  /* 0x0000000a26067220 */ /* 0x000fe20000400000 */
[----:B------:R-:W-:Y:S01]  /*6f40*/  F2FP.BF16.F32.PACK_AB R52, R2, R0 ;  /* 0x000000000234723e */ /* 0x000fe200000010ff */
[----:B------:R-:W-:Y:S01]  /*6f50*/  FMUL R11, R38, R11 ;  /* 0x0000000b260b7220 */ /* 0x000fe20000400000 */
[----:B------:R-:W-:Y:S01]  /*6f60*/  F2FP.BF16.F32.PACK_AB R53, R7, R3 ;  /* 0x000000030735723e */ /* 0x000fe200000010ff */
[----:B------:R-:W-:Y:S01]  /*6f70*/  FFMA R4, R41, R43, R4 ;  /* 0x0000002b29047223 */ /* 0x000fe20000000004 */
[----:B----4-:R-:W-:Y:S01]  /*6f80*/  SHF.L.U32 R43, R57, 0x10, RZ ;  /* 0x00000010392b7819 */ /* 0x010fe200000006ff */
[C---:B------:R-:W-:Y:S01]  /*6f90*/  FFMA R5, R41.reuse, R40, R5 ;  /* 0x0000002829057223 */ /* 0x040fe20000000005 */
[C---:B------:R-:W-:Y:S01]  /*6fa0*/  SHF.L.U32 R40, R56.reuse, 0x10, RZ ;  /* 0x0000001038287819 */ /* 0x040fe200000006ff */
[----:B------:R-:W-:Y:S01]  /*6fb0*/  FFMA R6, R41, R45, R6 ;  /* 0x0000002d29067223 */ /* 0x000fe20000000006 */
[----:B------:R-:W-:Y:S01]  /*6fc0*/  SHF.L.U32 R45, R59, 0x10, RZ ;  /* 0x000000103b2d7819 */ /* 0x000fe200000006ff */
[----:B------:R-:W-:Y:S01]  /*6fd0*/  FFMA R11, R41, R42, R11 ;  /* 0x0000002a290b7223 */ /* 0x000fe2000000000b */
[----:B------:R-:W-:Y:S01]  /*6fe0*/  LOP3.LUT R42, R56, 0xffff0000, RZ, 0xc0, !PT ;  /* 0xffff0000382a7812 */ /* 0x000fe200078ec0ff */
[C---:B------:R-:W-:Y:S01]  /*6ff0*/  FMUL R8, R38.reuse, R12 ;  /* 0x0000000c26087220 */ /* 0x040fe20000400000 */
[----:B------:R-:W-:Y:S01]  /*7000*/  F2FP.BF16.F32.PACK_AB R54, R5, R4 ;  /* 0x000000040536723e */ /* 0x000fe200000010ff */
[C---:B------:R-:W-:Y:S01]  /*7010*/  FMUL R9, R38.reuse, R13 ;  /* 0x0000000d26097220 */ /* 0x040fe20000400000 */
[----:B------:R-:W-:Y:S01]  /*7020*/  F2FP.BF16.F32.PACK_AB R55, R11, R6 ;  /* 0x000000060b37723e */ /* 0x000fe200000010ff */
[----:B------:R-:W-:Y:S01]  /*7030*/  FMUL R10, R38, R14 ;  /* 0x0000000e260a7220 */ /* 0x000fe20000400000 */
[----:B------:R-:W-:Y:S01]  /*7040*/  FFMA R8, R41, R40, R8 ;  /* 0x0000002829087223 */ /* 0x000fe20000000008 */
[----:B------:R-:W-:Y:S01]  /*7050*/  LOP3.LUT R40, R57, 0xffff0000, RZ, 0xc0, !PT ;  /* 0xffff000039287812 */ /* 0x000fe200078ec0ff */
[C---:B------:R-:W-:Y:S01]  /*7060*/  FFMA R9, R41.reuse, R42, R9 ;  /* 0x0000002a29097223 */ /* 0x040fe20000000009 */
[----:B------:R-:W-:Y:S01]  /*7070*/  LOP3.LUT R42, R58, 0xffff0000, RZ, 0xc0, !PT ;  /* 0xffff00003a2a7812 */ /* 0x000fe200078ec0ff */
[----:B------:R-:W-:Y:S01]  /*7080*/  FMUL R15, R38, R15 ;  /* 0x0000000f260f7220 */ /* 0x000fe20000400000 */
[----:B------:R-:W-:Y:S01]  /*7090*/  FFMA R10, R41, R43, R10 ;  /* 0x0000002b290a7223 */ /* 0x000fe2000000000a */
[----:B------:R-:W-:Y:S01]  /*70a0*/  SHF.L.U32 R43, R58, 0x10, RZ ;  /* 0x000000103a2b7819 */ /* 0x000fe200000006ff */
[C---:B------:R-:W-:Y:S01]  /*70b0*/  FMUL R12, R38.reuse, R16 ;  /* 0x00000010260c7220 */ /* 0x040fe20000400000 */
[----:B------:R-:W-:Y:S01]  /*70c0*/  F2FP.BF16.F32.PACK_AB R60, R9, R8 ;  /* 0x00000008093c723e */ /* 0x000fe200000010ff */
[----:B------:R-:W-:Y:S01]  /*70d0*/  FFMA R15, R41, R40, R15 ;  /* 0x00000028290f7223 */ /* 0x000fe2000000000f */
[----:B------:R-:W-:Y:S01]  /*70e0*/  LOP3.LUT R40, R59, 0xffff0000, RZ, 0xc0, !PT ;  /* 0xffff00003b287812 */ /* 0x000fe200078ec0ff */
[C---:B------:R-:W-:Y:S01]  /*70f0*/  FMUL R13, R38.reuse, R17 ;  /* 0x00000011260d7220 */ /* 0x040fe20000400000 */
[C---:B------:R-:W-:Y:S01]  /*7100*/  FMUL R14, R38.reuse, R18 ;  /* 0x00000012260e7220 */ /* 0x040fe20000400000 */
[----:B------:R-:W-:Y:S01]  /*7110*/  FMUL R19, R38, R19 ;  /* 0x0000001326137220 */ /* 0x000fe20000400000 */
[----:B------:R-:W-:Y:S01]  /*7120*/  F2FP.BF16.F32.PACK_AB R61, R15, R10 ;  /* 0x0000000a0f3d723e */ /* 0x000fe200000010ff */
[C---:B------:R-:W-:Y:S01]  /*7130*/  FFMA R12, R41.reuse, R43, R12 ;  /* 0x0000002b290c7223 */ /* 0x040fe2000000000c */
[C---:B------:R-:W-:Y:S01]  /*7140*/  SHF.L.U32 R43, R64.reuse, 0x10, RZ ;  /* 0x00000010402b7819 */ /* 0x040fe200000006ff */
[----:B------:R-:W-:Y:S01]  /*7150*/  FFMA R13, R41, R42, R13 ;  /* 0x0000002a290d7223 */ /* 0x000fe2000000000d */
[----:B------:R-:W-:Y:S01]  /*7160*/  LOP3.LUT R42, R65, 0xffff0000, RZ, 0xc0, !PT ;  /* 0xffff0000412a7812 */ /* 0x000fe200078ec0ff */
[----:B------:R-:W-:Y:S01]  /*7170*/  FFMA R14, R41, R45, R14 ;  /* 0x0000002d290e7223 */ /* 0x000fe2000000000e */
[----:B------:R-:W-:Y:S01]  /*7180*/  SHF.L.U32 R45, R65, 0x10, RZ ;  /* 0x00000010412d7819 */ /* 0x000fe200000006ff */
[----:B------:R1:W-:Y:S01]  /*7190*/  STS.128 [R84], R52 ;  /* 0x0000003454007388 */ /* 0x0003e20000000c00 */
[----:B------:R-:W-:Y:S01]  /*71a0*/  F2FP.BF16.F32.PACK_AB R62, R13, R12 ;  /* 0x0000000c0d3e723e */ /* 0x000fe200000010ff */
[----:B------:R-:W-:Y:S01]  /*71b0*/  FFMA R19, R41, R40, R19 ;  /* 0x0000002829137223 */ /* 0x000fe20000000013 */
[----:B------:R-:W-:Y:S01]  /*71c0*/  LOP3.LUT R40, R64, 0xffff0000, RZ, 0xc0, !PT ;  /* 0xffff000040287812 */ /* 0x000fe200078ec0ff */
[C---:B------:R-:W-:Y:S01]  /*71d0*/  FMUL R16, R38.reuse, R20 ;  /* 0x0000001426107220 */ /* 0x040fe20000400000 */
[C---:B------:R-:W-:Y:S01]  /*71e0*/  FMUL R17, R38.reuse, R21 ;  /* 0x0000001526117220 */ /* 0x040fe20000400000 */
[C---:B------:R-:W-:Y:S01]  /*71f0*/  FMUL R18, R38.reuse, R22 ;  /* 0x0000001626127220 */ /* 0x040fe20000400000 */
[----:B------:R-:W-:Y:S01]  /*7200*/  F2FP.BF16.F32.PACK_AB R63, R19, R14 ;  /* 0x0000000e133f723e */ /* 0x000fe200000010ff */
[----:B------:R-:W-:Y:S01]  /*7210*/  FMUL R23, R38, R23 ;  /* 0x0000001726177220 */ /* 0x000fe20000400000 */
[----:B------:R-:W-:Y:S01]  /*7220*/  FFMA R16, R41, R43, R16 ;  /* 0x0000002b29107223 */ /* 0x000fe20000000010 */
[----:B------:R-:W-:Y:S01]  /*7230*/  SHF.L.U32 R43, R67, 0x10, RZ ;  /* 0x00000010432b7819 */ /* 0x000fe200000006ff */
[C---:B------:R-:W-:Y:S01]  /*7240*/  FFMA R17, R41.reuse, R40, R17 ;  /* 0x0000002829117223 */ /* 0x040fe20000000011 */
[----:B------:R1:W-:Y:S01]  /*7250*/  STS.128 [R100+0x10], R60 ;  /* 0x0000103c64007388 */ /* 0x0003e20000000c00 */
        /* <DEDUP_REMOVED lines=8> */
[C---:B------:R-:W-:Y:S01]  /*72e0*/  FMUL R22, R38.reuse, R26 ;  /* 0x0000001a26167220 */ /* 0x040fe20000400000 */
[----:B------:R-:W-:Y:S01]  /*72f0*/  FFMA R20, R41, R40, R20 ;  /* 0x0000002829147223 */ /* 0x000fe20000000014 */
[----:B------:R-:W-:Y:S01]  /*7300*/  LOP3.LUT R40, R67, 0xffff0000, RZ, 0xc0, !PT ;  /* 0xffff000043287812 */ /* 0x000fe200078ec0ff */
[C---:B------:R-:W-:Y:S01]  /*7310*/  FFMA R21, R41.reuse, R42, R21 ;  /* 0x0000002a29157223 */ /* 0x040fe20000000015 */
[C---:B------:R-:W-:Y:S01]  /*7320*/  FFMA R22, R41.reuse, R43, R22 ;  /* 0x0000002b29167223 */ /* 0x040fe20000000016 */
[----:B------:R-:W-:Y:S01]  /*7330*/  FMUL R27, R38, R27 ;  /* 0x0000001b261b7220 */ /* 0x000fe20000400000 */
[----:B------:R-:W-:Y:S01]  /*7340*/  SHF.L.U32 R43, R72, 0x10, RZ ;  /* 0x00000010482b7819 */ /* 0x000fe200000006ff */
[----:B------:R-:W-:Y:S01]  /*7350*/  FMUL R24, R38, R28 ;  /* 0x0000001c26187220 */ /* 0x000fe20000400000 */
[----:B------:R-:W-:Y:S01]  /*7360*/  LOP3.LUT R42, R72, 0xffff0000, RZ, 0xc0, !PT ;  /* 0xffff0000482a7812 */ /* 0x000fe200078ec0ff */
[C---:B------:R-:W-:Y:S01]  /*7370*/  FMUL R25, R38.reuse, R29 ;  /* 0x0000001d26197220 */ /* 0x040fe20000400000 */
[C---:B------:R-:W-:Y:S01]  /*7380*/  FMUL R26, R38.reuse, R30 ;  /* 0x0000001e261a7220 */ /* 0x040fe20000400000 */
[C---:B------:R-:W-:Y:S01]  /*7390*/  FFMA R27, R41.reuse, R40, R27 ;  /* 0x00000028291b7223 */ /* 0x040fe2000000001b */
[----:B------:R-:W-:Y:S01]  /*73a0*/  FFMA R24, R41, R43, R24 ;  /* 0x0000002b29187223 */ /* 0x000fe20000000018 */
[----:B------:R-:W-:Y:S01]  /*73b0*/  LOP3.LUT R40, R73, 0xffff0000, RZ, 0xc0, !PT ;  /* 0xffff000049287812 */ /* 0x000fe200078ec0ff */
[C---:B------:R-:W-:Y:S01]  /*73c0*/  FFMA R25, R41.reuse, R42, R25 ;  /* 0x0000002a29197223 */ /* 0x040fe20000000019 */
[----:B------:R-:W-:Y:S01]  /*73d0*/  FMUL R31, R38, R31 ;  /* 0x0000001f261f7220 */ /* 0x000fe20000400000 */
[----:B------:R-:W-:Y:S01]  /*73e0*/  SHF.L.U32 R43, R74, 0x10, RZ ;  /* 0x000000104a2b7819 */ /* 0x000fe200000006ff */
[----:B------:R-:W-:Y:S01]  /*73f0*/  FFMA R26, R41, R45, R26 ;  /* 0x0000002d291a7223 */ /* 0x000fe2000000001a */
[----:B------:R-:W-:Y:S01]  /*7400*/  FMUL R28, R38, R32 ;  /* 0x00000020261c7220 */ /* 0x000fe20000400000 */
[----:B------:R-:W-:Y:S01]  /*7410*/  LOP3.LUT R42, R74, 0xffff0000, RZ, 0xc0, !PT ;  /* 0xffff00004a2a7812 */ /* 0x000fe200078ec0ff */
[C---:B------:R-:W-:Y:S01]  /*7420*/  FMUL R29, R38.reuse, R33 ;  /* 0x00000021261d7220 */ /* 0x040fe20000400000 */
[----:B------:R-:W-:Y:S01]  /*7430*/  SHF.L.U32 R45, R75, 0x10, RZ ;  /* 0x000000104b2d7819 */ /* 0x000fe200000006ff */
[C---:B------:R-:W-:Y:S01]  /*7440*/  FMUL R30, R38.reuse, R34 ;  /* 0x00000022261e7220 */ /* 0x040fe20000400000 */
[----:B------:R-:W-:Y:S01]  /*7450*/  FFMA R31, R41, R40, R31 ;  /* 0x00000028291f7223 */ /* 0x000fe2000000001f */
[----:B------:R-:W-:Y:S01]  /*7460*/  FMUL R35, R38, R35 ;  /* 0x0000002326237220 */ /* 0x000fe20000400000 */
[----:B------:R-:W-:Y:S01]  /*7470*/  F2FP.BF16.F32.PACK_AB R109, R23, R18 ;  /* 0x00000012176d723e */ /* 0x000fe200000010ff */
[----:B------:R-:W-:Y:S01]  /*7480*/  FFMA R28, R41, R43, R28 ;  /* 0x0000002b291c7223 */ /* 0x000fe2000000001c */
[----:B------:R-:W-:Y:S01]  /*7490*/  F2FP.BF16.F32.PACK_AB R110, R21, R20 ;  /* 0x00000014156e723e */ /* 0x000fe200000010ff */
[----:B------:R-:W-:Y:S01]  /*74a0*/  FFMA R29, R41, R42, R29 ;  /* 0x0000002a291d7223 */ /* 0x000fe2000000001d */
[----:B------:R-:W-:Y:S01]  /*74b0*/  F2FP.BF16.F32.PACK_AB R111, R27, R22 ;  /* 0x000000161b6f723e */ /* 0x000fe200000010ff */
[C---:B------:R-:W-:Y:S01]  /*74c0*/  FFMA R30, R41.reuse, R45, R30 ;  /* 0x0000002d291e7223 */ /* 0x040fe2000000001e */
[----:B------:R-:W-:Y:S01]  /*74d0*/  FFMA R35, R41, R44, R35 ;  /* 0x0000002c29237223 */ /* 0x000fe20000000023 */
[----:B------:R-:W-:Y:S02]  /*74e0*/  F2FP.BF16.F32.PACK_AB R112, R25, R24 ;  /* 0x000000181970723e */ /* 0x000fe400000010ff */
[----:B------:R1:W-:Y:S01]  /*74f0*/  STS.128 [R98+0x20], R108 ;  /* 0x0000206c62007388 */ /* 0x0003e20000000c00 */
[----:B------:R-:W-:Y:S02]  /*7500*/  F2FP.BF16.F32.PACK_AB R113, R31, R26 ;  /* 0x0000001a1f71723e */ /* 0x000fe400000010ff */
[----:B------:R-:W-:Y:S02]  /*7510*/  F2FP.BF16.F32.PACK_AB R114, R29, R28 ;  /* 0x0000001c1d72723e */ /* 0x000fe400000010ff */
[----:B------:R-:W-:Y:S05]  /*7520*/  F2FP.BF16.F32.PACK_AB R115, R35, R30 ;  /* 0x0000001e2373723e */ /* 0x000fea00000010ff */
[----:B------:R1:W-:Y:S01]  /*7530*/  STS.128 [R106+0x30], R112 ;  /* 0x000030706a007388 */ /* 0x0003e20000000c00 */
[----:B------:R-:W-:Y:S01]  /*7540*/  @!PT LDS RZ, [RZ] ;  /* 0x00000000fffff984 */ /* 0x000fe20000000800 */
[----:B------:R-:W-:Y:S01]  /*7550*/  @!PT LDS RZ, [RZ] ;  /* 0x00000000fffff984 */ /* 0x000fe20000000800 */
[----:B------:R-:W-:Y:S01]  /*7560*/  @!PT LDS RZ, [RZ] ;  /* 0x00000000fffff984 */ /* 0x000fe20000000800 */
[----:B------:R-:W-:Y:S01]  /*7570*/  @!PT LDS RZ, [RZ] ;  /* 0x00000000fffff984 */ /* 0x000fe20000000800 */
[----:B------:R3:W-:Y:S07]  /*7580*/  MEMBAR.ALL.CTA ;  /* 0x0000000000007992 */ /* 0x0007ee0000008000 */
[----:B---3--:R-:W3:Y:S02]  /*7590*/  FENCE.VIEW.ASYNC.S ;  /* 0x00000000000073c6 */ /* 0x008ee40000000000 */
[----:B---3--:R-:W-:Y:S06]  /*75a0*/  BAR.SYNC.DEFER_BLOCKING 0x1, 0x80 ;  /* 0x0042000000007b1d */ /* 0x008fec0000010000 */
[----:B------:R-:W-:Y:S05]  /*75b0*/  @P0 BRA `(.L_x_114) ;  /* 0x0000000000300947 */ /* 0x000fea0003800000 */
[----:B------:R-:W3:Y:S01]  /*75c0*/  LDCU.64 UR6, c[0x0][0x348] ;  /* 0x00006900ff0677ac */ /* 0x000ee20008000a00 */
[----:B------:R-:W-:Y:S02]  /*75d0*/  R2UR UR42, R102 ;  /* 0x00000000662a72ca */ /* 0x000fe400000e0000 */
[----:B------:R-:W-:Y:S01]  /*75e0*/  R2UR UR43, R99 ;  /* 0x00000000632b72ca */ /* 0x000fe200000e0000 */
[----:B------:R-:W-:Y:S01]  /*75f0*/  UIADD3 UR4, UPT, UPT, UR49, 0x200, URZ ;  /* 0x0000020031047890 */ /* 0x000fe2000fffe0ff */
[----:B------:R-:W-:Y:S05]  /*7600*/  R2UR UR44, R101 ;  /* 0x00000000652c72ca */ /* 0x000fea00000e0000 */
[----:B------:R-:W-:Y:S05]  /*7610*/  IMAD.U32 R80, RZ, RZ, UR4 ;  /* 0x00000004ff507e24 */ /* 0x000fea000f8e00ff */
[----:B------:R-:W-:Y:S01]  /*7620*/  R2UR UR40, R80 ;  /* 0x00000000502872ca */ /* 0x000fe200000e0000 */
[----:B---3--:R-:W-:Y:S04]  /*7630*/  UIADD3 UR4, UP0, UPT, UR6, 0x680, URZ ;  /* 0x0000068006047890 */ /* 0x008fe8000ff1e0ff */
[----:B------:R-:W-:Y:S09]  /*7640*/  UIADD3.X UR5, UPT, UPT, URZ, UR7, URZ, UP0, !UPT ;  /* 0x00000007ff057290 */ /* 0x000ff200087fe4ff */
[----:B------:R3:W-:Y:S01]  /*7650*/  UTMASTG.4D.IM2COL [UR40], [UR4] ;  /* 0x00000028040073b5 */ /* 0x0007e20008058000 */
[----:B------:R0:W-:Y:S01]  /*7660*/  UTMACMDFLUSH ;  /* 0x00000000000079b7 */ /* 0x0001e20000000000 */
[----:B---3--:R-:W-:Y:S04]  /*7670*/  DEPBAR.LE SB0, 0x1 ;  /* 0x000080400000791a */ /* 0x008fe80000000000 */
.L_x_114:
[----:B------:R-:W-:Y:S05]  /*7680*/  BSYNC.RECONVERGENT B0 ;  /* 0x0000000000007941 */ /* 0x000fea0003800200 */
.L_x_113:
[----:B------:R-:W-:Y:S01]  /*7690*/  BAR.SYNC.DEFER_BLOCKING 0x1, 0x80 ;  /* 0x0042000000007b1d */ /* 0x000fe20000010000 */
[----:B------:R-:W-:Y:S01]  /*76a0*/  ISETP.NE.AND P1, PT, R104, RZ, PT ;  /* 0x000000ff6800720c */ /* 0x000fe20003f25270 */
[----:B------:R-:W-:Y:S01]  /*76b0*/  UISETP.NE.AND UP0, UPT, UR53, URZ, UPT ;  /* 0x000000ff3500728c */ /* 0x000fe2000bf05270 */
[----:B------:R-:W-:Y:S11]  /*76c0*/  LEA R3, R47, UR49, 0x3 ;  /* 0x000000312f037c11 */ /* 0x000ff6000f8e18ff */
[----:B------:R-:W-:Y:S01]  /*76d0*/  @P1 SHF.L.U32 R4, R83, 0x1f, RZ ;  /* 0x0000001f53041819 */ /* 0x000fe200000006ff */
[----:B------:R-:W-:Y:S06]  /*76e0*/  BRA.U !UP0, `(.L_x_115) ;  /* 0x0000000108247547 */ /* 0x000fec000b800000 */
[----:B------:R-:W3:Y:S01]  /*76f0*/  S2R R0, SR_CgaCtaId ;  /* 0x0000000000007919 */ /* 0x000ee20000008800 */
[----:B------:R-:W-:Y:S01]  /*7700*/  IMAD.U32 R2, RZ, RZ, UR50 ;  /* 0x00000032ff027e24 */ /* 0x000fe2000f8e00ff */
[----:B------:R-:W-:Y:S04]  /*7710*/  UIADD3 UR4, UPT, UPT, UR50, 0x1, URZ ;  /* 0x0000000132047890 */ /* 0x000fe8000fffe0ff */
[----:B------:R-:W-:Y:S01]  /*7720*/  @P1 LEA R2, R2, UR49, 0x3 ;  /* 0x0000003102021c11 */ /* 0x000fe2000f8e18ff */
[----:B------:R-:W-:Y:S04]  /*7730*/  UISETP.NE.AND UP0, UPT, UR4, 0x4, UPT ;  /* 0x000000040400788c */ /* 0x000fe8000bf05270 */
[----:B------:R-:W-:Y:S01]  /*7740*/  @P1 VIADD R5, R2, 0xa0 ;  /* 0x000000a002051836 */ /* 0x000fe20000000000 */
[----:B------:R-:W-:Y:S04]  /*7750*/  USEL UR50, UR4, URZ, UP0 ;  /* 0x000000ff04327287 */ /* 0x000fe80008000000 */
[----:B---3--:R-:W-:Y:S04]  /*7760*/  @P1 PRMT R0, R0, 0x654, R5 ;  /* 0x0000065400001816 */ /* 0x008fe80000000005 */
[----:B------:R3:W-:Y:S04]  /*7770*/  @P1 SYNCS.ARRIVE.TRANS64.RED.A1T0 RZ, [R0+URZ], RZ ;  /* 0x000000ff00ff19a7 */ /* 0x0007e800081004ff */
.L_x_115:
[----:B------:R-:W4:Y:S01]  /*7780*/  @P1 SYNCS.PHASECHK.TRANS64.TRYWAIT P0, [R3+URZ+0x80], R4 ;  /* 0x00008004030015a7 */ /* 0x000f2200080011ff */
[----:B------:R-:W-:Y:S01]  /*7790*/  BSSY B1, `(.L_x_116) ;  /* 0x0000016000017945 */ /* 0x000fe20003800000 */
[----:B----4-:R-:W-:Y:S03]  /*77a0*/  @P1 SEL R46, RZ, 0x1, !P0 ;  /* 0x00000001ff2e1807 */ /* 0x010fe60004000000 */
[----:B------:R-:W-:Y:S05]  /*77b0*/  @!P1 BRA `(.L_x_117) ;  /* 0x00000000004c9947 */ /* 0x000fea0003800000 */
[----:B------:R-:W-:Y:S01]  /*77c0*/  ISETP.NE.AND P0, PT, R46, RZ, PT ;  /* 0x000000ff2e00720c */ /* 0x000fe20003f05270 */
[----:B------:R-:W-:Y:S01]  /*77d0*/  BSSY B0, `(.L_x_118) ;  /* 0x000000b000007945 */ /* 0x000fe20003800000 */
[----:B------:R-:W-:Y:S11]  /*77e0*/  ISETP.NE.AND P1, PT, R68, RZ, PT ;  /* 0x000000ff4400720c */ /* 0x000ff60003f25270 */
[----:B------:R-:W-:Y:S02]  /*77f0*/  @!UPT UIADD3 URZ, UPT, UPT, URZ, URZ, URZ ;  /* 0x000000fffffff290 */ /* 0x000fe4000fffe0ff */
[C---:B------:R-:W-:Y:S01]  /*7800*/  @P1 IMAD R6, R47.reuse, 0x2000, R84 ;  /* 0x000020002f061824 */ /* 0x040fe200078e0254 */
[C---:B------:R-:W-:Y:S01]  /*7810*/  @P1 LEA R4, R47.reuse, R98, 0xd ;  /* 0x000000622f041211 */ /* 0x040fe200078e68ff */
[C---:B------:R-:W-:Y:S02]  /*7820*/  @P1 IMAD R5, R47.reuse, 0x2000, R100 ;  /* 0x000020002f051824 */ /* 0x040fe400078e0264 */
[----:B------:R-:W-:Y:S01]  /*7830*/  @P1 IMAD R2, R47, 0x2000, R106 ;  /* 0x000020002f021824 */ /* 0x000fe200078e026a */
[----:B------:R-:W-:Y:S06]  /*7840*/  @P0 BRA `(.L_x_119) ;  /* 0x00000000000c0947 */ /* 0x000fec0003800000 */
[----:B---3--:R-:W-:Y:S04]  /*7850*/  SHF.L.U32 R0, R83, 0x1f, RZ ;  /* 0x0000001f53007819 */ /* 0x008fe800000006ff */
[----:B------:R-:W3:Y:S02]  /*7860*/  SYNCS.PHASECHK.TRANS64.TRYWAIT P0, [R3+URZ+0x80], R0 ;  /* 0x00008000030075a7 */ /* 0x000ee400080011ff */
[----:B---3--:R-:W-:Y:S05]  /*7870*/  @!P0 BRA `(.L_x_120) ;  /* 0x0000003000c88947 */ /* 0x008fea0003800000 */
.L_x_119:
[----:B------:R-:W-:Y:S05]  /*7880*/  BSYNC B0 ;  /* 0x0000000000007941 */ /* 0x000fea0003800000 */
.L_x_118:
[----:B------:R-:W-:Y:S02]  /*7890*/  ISETP.NE.AND P0, PT, R68, RZ, PT ;  /* 0x000000ff4400720c */ /* 0x000fe40003f05270 */
[----:B------:R-:W-:Y:S11]  /*78a0*/  IADD3 R47, PT, PT, R47, 0x1, RZ ;  /* 0x000000012f2f7810 */ /* 0x000ff60007ffe0ff */
[----:B------:R4:W1:Y:S04]  /*78b0*/  @P0 LDS.128 R48, [R6] ;  /* 0x0000000006300984 */ /* 0x0008680000000c00 */
[----:B------:R4:W1:Y:S04]  /*78c0*/  @P0 LDS.128 R56, [R5+0x10] ;  /* 0x0000100005380984 */ /* 0x0008680000000c00 */
[----:B------:R4:W1:Y:S04]  /*78d0*/  @P0 LDS.128 R64, [R4+0x20] ;  /* 0x0000200004400984 */ /* 0x0008680000000c00 */
[----:B------:R4:W1:Y:S02]  /*78e0*/  @P0 LDS.128 R72, [R2+0x30] ;  /* 0x0000300002480984 */ /* 0x0008640000000c00 */
.L_x_117:
[----:B------:R-:W-:Y:S05]  /*78f0*/  BSYNC B1 ;  /* 0x0000000000017941 */ /* 0x000fea0003800000 */
.L_x_116:
[----:B---3--:R-:W-:Y:S05]  /*7900*/  VIADD R3, R39, 0x20 ;  /* 0x0000002027037836 */ /* 0x008fea0000000000 */
[----:B------:R-:W-:Y:S04]  /*7910*/  SHF.R.U32.HI R3, RZ, 0x15, R3 ;  /* 0x00000015ff037819 */ /* 0x000fe80000011603 */
[----:B------:R-:W-:Y:S11]  /*7920*/  LOP3.LUT P0, RZ, R3, 0x3, R88, 0x48, !PT ;  /* 0x0000000303ff7812 */ /* 0x000ff60007804858 */
[----:B------:R-:W-:Y:S02]  /*7930*/  @!UPT UIADD3 URZ, UPT, UPT, URZ, URZ, URZ ;  /* 0x000000fffffff290 */ /* 0x000fe4000fffe0ff */
[----:B------:R-:W-:Y:S05]  /*7940*/  @!P0 BRA `(.L_x_121) ;  /* 0x0000000000408947 */ /* 0x000fea0003800000 */
[----:B------:R-:W3:Y:S01]  /*7950*/  LDCU.64 UR8, c[0x4][0x70] ;  /* 0x01000e00ff0877ac */ /* 0x000ee20008000a00 */
[----:B------:R-:W-:Y:S01]  /*7960*/  MOV R3, 0x0 ;  /* 0x0000000000037802 */ /* 0x000fe20000000f00 */
[----:B------:R-:W-:Y:S02]  /*7970*/  HFMA2 R12, -RZ, RZ, 0, 5.9604644775390625e-08 ;  /* 0x00000001ff0c7431 */ /* 0x000fe400000001ff */
[----:B------:R-:W-:Y:S02]  /*7980*/  IMAD.MOV.U32 R8, RZ, RZ, 0x192 ;  /* 0x00000192ff087424 */ /* 0x000fe400078e00ff */
[----:B------:R-:W-:Y:S01]  /*7990*/  IMAD.MOV.U32 R13, RZ, RZ, RZ ;  /* 0x000000ffff0d7224 */ /* 0x000fe200078e00ff */
[----:B------:R-:W5:Y:S01]  /*79a0*/  LDCU.64 UR6, c[0x4][0x78] ;  /* 0x01000f00ff0677ac */ /* 0x000f620008000a00 */
[----:B----4-:R-:W4:Y:S01]  /*79b0*/  LDC.64 R2, c[0x4][R3] ;  /* 0x0100000003027b82 */ /* 0x010f220000000a00 */
[----:B------:R-:W2:Y:S01]  /*79c0*/  LDCU.64 UR4, c[0x4][0x10] ;  /* 0x01000200ff0477ac */ /* 0x000ea20008000a00 */
[----:B---3--:R-:W-:Y:S01]  /*79d0*/  MOV R5, UR9 ;  /* 0x0000000900057c02 */ /* 0x008fe20008000f00 */
[----:B------:R-:W-:Y:S01]  /*79e0*/  IMAD.U32 R4, RZ, RZ, UR8 ;  /* 0x00000008ff047e24 */ /* 0x000fe2000f8e00ff */
[----:B-----5:R-:W-:Y:S01]  /*79f0*/  MOV R7, UR7 ;  /* 0x0000000700077c02 */ /* 0x020fe20008000f00 */
[----:B------:R-:W-:Y:S01]  /*7a00*/  IMAD.U32 R6, RZ, RZ, UR6 ;  /* 0x00000006ff067e24 */ /* 0x000fe2000f8e00ff */
[----:B--2---:R-:W-:Y:S01]  /*7a10*/  MOV R11, UR5 ;  /* 0x00000005000b7c02 */ /* 0x004fe20008000f00 */
[----:B------:R-:W-:Y:S02]  /*7a20*/  IMAD.U32 R10, RZ, RZ, UR4 ;  /* 0x00000004ff0a7e24 */ /* 0x000fe4000f8e00ff */
[----:B------:R-:W-:Y:S07]  /*7a30*/  LEPC R20, `(.L_x_121) ;  /* 0x000000001014794e */ /* 0x000fee0000000000 */
[----:B-1--4-:R-:W-:Y:S05]  /*7a40*/  CALL.ABS.NOINC R2 ;  /* 0x0000000002007343 */ /* 0x012fea0003c00000 */
.L_x_121:
[C---:B-1----:R-:W-:Y:S01]  /*7a50*/  SHF.L.U32 R40, R48.reuse, 0x10, RZ ;  /* 0x0000001030287819 */ /* 0x042fe200000006ff */
[----:B------:R-:W-:Y:S05]  /*7a60*/  WARPSYNC.ALL ;  /* 0x0000000000007948 */ /* 0x000fea0003800000 */
[----:B------:R-:W-:Y:S01]  /*7a70*/  R2UR UR4, R39 ;  /* 0x00000000270472ca */ /* 0x000fe200000e0000 */
[----:B------:R-:W1:Y:S01]  /*7a80*/  S2R R107, SR_CgaCtaId ;  /* 0x00000000006b7919 */ /* 0x000e620000008800 */
[----:B------:R-:W-:Y:S01]  /*7a90*/  LOP3.LUT R43, R48, 0xffff0000, RZ, 0xc0, !PT ;  /* 0xffff0000302b7812 */ /* 0x000fe200078ec0ff */
[----:B------:R-:W-:Y:S01]  /*7aa0*/  BSSY.RECONVERGENT B0, `(.L_x_122) ;  /* 0x000008f000007945 */ /* 0x000fe20003800200 */
[----:B------:R-:W-:Y:S02]  /*7ab0*/  LOP3.LUT R42, R49, 0xffff0000, RZ, 0xc0, !PT ;  /* 0xffff0000312a7812 */ /* 0x000fe400078ec0ff */
[----:B------:R-:W-:Y:S02]  /*7ac0*/  LOP3.LUT R44, R50, 0xffff0000, RZ, 0xc0, !PT ;  /* 0xffff0000322c7812 */ /* 0x000fe400078ec0ff */
[----:B------:R-:W-:Y:S02]  /*7ad0*/  SHF.L.U32 R45, R59, 0x10, RZ ;  /* 0x000000103b2d7819 */ /* 0x000fe400000006ff */
[----:B------:R-:W-:Y:S02]  /*7ae0*/  ISETP.NE.AND P6, PT, R104, RZ, PT ;  /* 0x000000ff6800720c */ /* 0x000fe40003fc5270 */
[----:B------:R-:W-:Y:S01]  /*7af0*/  ISETP.NE.AND P0, PT, R86, RZ, PT ;  /* 0x000000ff5600720c */ /* 0x000fe20003f05270 */
[----:B----4-:R-:W3:Y:S01]  /*7b00*/  LDTM.x32 R4, tmem[UR4+0x20] ;  /* 0x00002004000479ee */ /* 0x010ee200082c0000 */
[----:B------:R-:W-:Y:S02]  /*7b10*/  MOV R69, UR50 ;  /* 0x0000003200457c02 */ /* 0x000fe40008000f00 */
[----:B------:R-:W-:Y:S07]  /*7b20*/  LEA R70, R47, UR49, 0x3 ;  /* 0x000000312f467c11 */ /* 0x000fee000f8e18ff */
[----:B------:R-:W-:Y:S04]  /*7b30*/  @P6 LEA R69, R69, UR49, 0x3 ;  /* 0x0000003145456c11 */ /* 0x000fe8000f8e18ff */
[----:B------:R-:W-:Y:S02]  /*7b40*/  @P6 IADD3 R112, PT, PT, R69, 0xa0, RZ ;  /* 0x000000a045706810 */ /* 0x000fe40007ffe0ff */
[----:B------:R-:W-:Y:S02]  /*7b50*/  @P6 SHF.L.U32 R69, R83, 0x1f, RZ ;  /* 0x0000001f53456819 */ /* 0x000fe400000006ff */
[----:B-1----:R-:W-:Y:S01]  /*7b60*/  @P6 PRMT R112, R107, 0x654, R112 ;  /* 0x000006546b706816 */ /* 0x002fe20000000070 */
[C---:B---3--:R-:W-:Y:S01]  /*7b70*/  FMUL R0, R38.reuse, R4 ;  /* 0x0000000426007220 */ /* 0x048fe20000400000 */
[C---:B------:R-:W-:Y:S01]  /*7b80*/  FMUL R2, R38.reuse, R5 ;  /* 0x0000000526027220 */ /* 0x040fe20000400000 */
[C---:B------:R-:W-:Y:S01]  /*7b90*/  FMUL R3, R38.reuse, R6 ;  /* 0x0000000626037220 */ /* 0x040fe20000400000 */
[C---:B------:R-:W-:Y:S01]  /*7ba0*/  FMUL R7, R38.reuse, R7 ;  /* 0x0000000726077220 */ /* 0x040fe20000400000 */
[----:B------:R-:W-:Y:S01]  /*7bb0*/  FFMA R0, R41, R40, R0 ;  /* 0x0000002829007223 */ /* 0x000fe20000000000 */
[----:B------:R-:W-:Y:S01]  /*7bc0*/  SHF.L.U32 R40, R49, 0x10, RZ ;  /* 0x0000001031287819 */ /* 0x000fe200000006ff */
[----:B------:R-:W-:Y:S01]  /*7bd0*/  FFMA R2, R41, R43, R2 ;  /* 0x0000002b29027223 */ /* 0x000fe20000000002 */
[----:B------:R-:W-:Y:S01]  /*7be0*/  SHF.L.U32 R43, R51, 0x10, RZ ;  /* 0x00000010332b7819 */ /* 0x000fe200000006ff */
[C---:B------:R-:W-:Y:S01]  /*7bf0*/  FMUL R4, R38.reuse, R8 ;  /* 0x0000000826047220 */ /* 0x040fe20000400000 */
[----:B------:R-:W-:Y:S01]  /*7c00*/  FMUL R5, R38, R9 ;  /* 0x0000000926057220 */ /* 0x000fe20000400000 */
[C---:B------:R-:W-:Y:S01]  /*7c10*/  FFMA R3, R41.reuse, R40, R3 ;  /* 0x0000002829037223 */ /* 0x040fe20000000003 */
[----:B------:R-:W-:Y:S01]  /*7c20*/  SHF.L.U32 R40, R50, 0x10, RZ ;  /* 0x0000001032287819 */ /* 0x000fe200000006ff */
[----:B------:R-:W-:Y:S01]  /*7c30*/  FFMA R7, R41, R42, R7 ;  /* 0x0000002a29077223 */ /* 0x000fe20000000007 */
[----:B------:R-:W-:Y:S01]  /*7c40*/  LOP3.LUT R42, R51, 0xffff0000, RZ, 0xc0, !PT ;  /* 0xffff0000332a7812 */ /* 0x000fe200078ec0ff */
[----:B------:R-:W-:Y:S01]  /*7c50*/  FMUL R6, R38, R10 ;  /* 0x0000000a26067220 */ /* 0x000fe20000400000 */
[----:B------:R-:W-:Y:S01]  /*7c60*/  F2FP.BF16.F32.PACK_AB R52, R2, R0 ;  /* 0x000000000234723e */ /* 0x000fe200000010ff */
        /* <DEDUP_REMOVED lines=18> */
[C---:B------:R-:W-:Y:S01]  /*7d90*/  LOP3.LUT R42, R58.reuse, 0xffff0000, RZ, 0xc0, !PT ;  /* 0xffff00003a2a7812 */ /* 0x040fe200078ec0ff */
[----:B------:R-:W-:Y:S01]  /*7da0*/  FFMA R10, R41, R43, R10 ;  /* 0x0000002b290a7223 */ /* 0x000fe2000000000a */
[----:B------:R-:W-:Y:S01]  /*7db0*/  SHF.L.U32 R43, R58, 0x10, RZ ;  /* 0x000000103a2b7819 */ /* 0x000fe200000006ff */
[C---:B------:R-:W-:Y:S01]  /*7dc0*/  FMUL R15, R38.reuse, R15 ;  /* 0x0000000f260f7220 */ /* 0x040fe20000400000 */
[----:B------:R-:W-:Y:S01]  /*7dd0*/  F2FP.BF16.F32.PACK_AB R60, R9, R8 ;  /* 0x00000008093c723e */ /* 0x000fe200000010ff */
[C---:B------:R-:W-:Y:S01]  /*7de0*/  FMUL R12, R38.reuse, R16 ;  /* 0x00000010260c7220 */ /* 0x040fe20000400000 */
[----:B------:R-:W-:Y:S01]  /*7df0*/  FMUL R13, R38, R17 ;  /* 0x00000011260d7220 */ /* 0x000fe20000400000 */
[----:B------:R-:W-:Y:S01]  /*7e00*/  FFMA R15, R41, R40, R15 ;  /* 0x00000028290f7223 */ /* 0x000fe2000000000f */
[----:B------:R-:W-:Y:S01]  /*7e10*/  LOP3.LUT R40, R59, 0xffff0000, RZ, 0xc0, !PT ;  /* 0xffff00003b287812 */ /* 0x000fe200078ec0ff */
[----:B------:R-:W-:Y:S01]  /*7e20*/  FFMA R12, R41, R43, R12 ;  /* 0x0000002b290c7223 */ /* 0x000fe2000000000c */
[----:B------:R-:W-:Y:S01]  /*7e30*/  SHF.L.U32 R43, R64, 0x10, RZ ;  /* 0x00000010402b7819 */ /* 0x000fe200000006ff */
[----:B------:R-:W-:Y:S01]  /*7e40*/  FMUL R14, R38, R18 ;  /* 0x00000012260e7220 */ /* 0x000fe20000400000 */
[----:B------:R-:W-:Y:S01]  /*7e50*/  F2FP.BF16.F32.PACK_AB R61, R15, R10 ;  /* 0x0000000a0f3d723e */ /* 0x000fe200000010ff */
[----:B------:R1:W-:Y:S01]  /*7e60*/  STS.128 [R84+0x2000], R52 ;  /* 0x0020003454007388 */ /* 0x0003e20000000c00 */
[----:B------:R-:W-:Y:S01]  /*7e70*/  FFMA R13, R41, R42, R13 ;  /* 0x0000002a290d7223 */ /* 0x000fe2000000000d */
[----:B------:R-:W-:Y:S01]  /*7e80*/  LOP3.LUT R42, R64, 0xffff0000, RZ, 0xc0, !PT ;  /* 0xffff0000402a7812 */ /* 0x000fe200078ec0ff */
[C---:B------:R-:W-:Y:S01]  /*7e90*/  FMUL R19, R38.reuse, R19 ;  /* 0x0000001326137220 */ /* 0x040fe20000400000 */
[C---:B------:R-:W-:Y:S01]  /*7ea0*/  FMUL R16, R38.reuse, R20 ;  /* 0x0000001426107220 */ /* 0x040fe20000400000 */
[C---:B------:R-:W-:Y:S01]  /*7eb0*/  FMUL R17, R38.reuse, R21 ;  /* 0x0000001526117220 */ /* 0x040fe20000400000 */
[----:B------:R-:W-:Y:S01]  /*7ec0*/  F2FP.BF16.F32.PACK_AB R62, R13, R12 ;  /* 0x0000000c0d3e723e */ /* 0x000fe200000010ff */
[----:B------:R-:W-:Y:S01]  /*7ed0*/  FFMA R14, R41, R45, R14 ;  /* 0x0000002d290e7223 */ /* 0x000fe2000000000e */
[----:B------:R-:W-:Y:S01]  /*7ee0*/  SHF.L.U32 R45, R65, 0x10, RZ ;  /* 0x00000010412d7819 */ /* 0x000fe200000006ff */
[----:B------:R-:W-:Y:S01]  /*7ef0*/  FFMA R19, R41, R40, R19 ;  /* 0x0000002829137223 */ /* 0x000fe20000000013 */
[----:B------:R-:W-:Y:S01]  /*7f00*/  LOP3.LUT R40, R65, 0xffff0000, RZ, 0xc0, !PT ;  /* 0xffff000041287812 */ /* 0x000fe200078ec0ff */
[----:B------:R-:W-:Y:S01]  /*7f10*/  FFMA R16, R41, R43, R16 ;  /* 0x0000002b29107223 */ /* 0x000fe20000000010 */
[----:B------:R-:W-:Y:S01]  /*7f20*/  SHF.L.U32 R43, R67, 0x10, RZ ;  /* 0x00000010432b7819 */ /* 0x000fe200000006ff */
[C---:B------:R-:W-:Y:S01]  /*7f30*/  FMUL R18, R38.reuse, R22 ;  /* 0x0000001626127220 */ /* 0x040fe20000400000 */
[----:B------:R-:W-:Y:S01]  /*7f40*/  F2FP.BF16.F32.PACK_AB R63, R19, R14 ;  /* 0x0000000e133f723e */ /* 0x000fe200000010ff */
[C---:B------:R-:W-:Y:S01]  /*7f50*/  FFMA R17, R41.reuse, R42, R17 ;  /* 0x0000002a29117223 */ /* 0x040fe20000000011 */
[----:B------:R-:W-:Y:S01]  /*7f60*/  FMUL R23, R38, R23 ;  /* 0x0000001726177220 */ /* 0x000fe20000400000 */
[----:B------:R-:W-:Y:S01]  /*7f70*/  SHF.L.U32 R42, R66, 0x10, RZ ;  /* 0x00000010422a7819 */ /* 0x000fe200000006ff */
[----:B------:R-:W-:Y:S01]  /*7f80*/  FMUL R20, R38, R24 ;  /* 0x0000001826147220 */ /* 0x000fe20000400000 */
[----:B------:R3:W-:Y:S01]  /*7f90*/  STS.128 [R100+0x2010], R60 ;  /* 0x0020103c64007388 */ /* 0x0007e20000000c00 */
[----:B------:R-:W-:Y:S01]  /*7fa0*/  FFMA R18, R41, R45, R18 ;  /* 0x0000002d29127223 */ /* 0x000fe20000000012 */
[----:B------:R-:W-:Y:S01]  /*7fb0*/  SHF.L.U32 R45, R75, 0x10, RZ ;  /* 0x000000104b2d7819 */ /* 0x000fe200000006ff */
[C---:B------:R-:W-:Y:S01]  /*7fc0*/  FFMA R23, R41.reuse, R40, R23 ;  /* 0x0000002829177223 */ /* 0x040fe20000000017 */
[----:B------:R-:W-:Y:S01]  /*7fd0*/  LOP3.LUT R40, R66, 0xffff0000, RZ, 0xc0, !PT ;  /* 0xffff000042287812 */ /* 0x000fe200078ec0ff */
[----:B------:R-:W-:Y:S01]  /*7fe0*/  FFMA R20, R41, R42, R20 ;  /* 0x0000002a29147223 */ /* 0x000fe20000000014 */
[----:B------:R-:W-:Y:S01]  /*7ff0*/  LOP3.LUT R42, R67, 0xffff0000, RZ, 0xc0, !PT ;  /* 0xffff0000432a7812 */ /* 0x000fe200078ec0ff */
[C---:B------:R-:W-:Y:S01]  /*8000*/  FMUL R21, R38.reuse, R25 ;  /* 0x0000001926157220 */ /* 0x040fe20000400000 */
[C---:B------:R-:W-:Y:S01]  /*8010*/  FMUL R22, R38.reuse, R26 ;  /* 0x0000001a26167220 */ /* 0x040fe20000400000 */
[C---:B------:R-:W-:Y:S01]  /*8020*/  FMUL R27, R38.reuse, R27 ;  /* 0x0000001b261b7220 */ /* 0x040fe20000400000 */
[----:B------:R-:W-:Y:S01]  /*8030*/  FMUL R24, R38, R28 ;  /* 0x0000001c26187220 */ /* 0x000fe20000400000 */
[C---:B------:R-:W-:Y:S01]  /*8040*/  FFMA R21, R41.reuse, R40, R21 ;  /* 0x0000002829157223 */ /* 0x040fe20000000015 */
[C---:B------:R-:W-:Y:S01]  /*8050*/  FFMA R22, R41.reuse, R43, R22 ;  /* 0x0000002b29167223 */ /* 0x040fe20000000016 */
[----:B------:R-:W-:Y:S01]  /*8060*/  FFMA R27, R41, R42, R27 ;  /* 0x0000002a291b7223 */ /* 0x000fe2000000001b */
[----:B------:R-:W-:Y:S01]  /*8070*/  SHF.L.U32 R40, R72, 0x10, RZ ;  /* 0x0000001048287819 */ /* 0x000fe200000006ff */
[----:B------:R-:W-:Y:S01]  /*8080*/  FMUL R25, R38, R29 ;  /* 0x0000001d26197220 */ /* 0x000fe20000400000 */
[----:B------:R-:W-:Y:S01]  /*8090*/  LOP3.LUT R42, R72, 0xffff0000, RZ, 0xc0, !PT ;  /* 0xffff0000482a7812 */ /* 0x000fe200078ec0ff */
[C---:B------:R-:W-:Y:S01]  /*80a0*/  FMUL R26, R38.reuse, R30 ;  /* 0x0000001e261a7220 */ /* 0x040fe20000400000 */
[----:B------:R-:W-:Y:S01]  /*80b0*/  SHF.L.U32 R43, R73, 0x10, RZ ;  /* 0x00000010492b7819 */ /* 0x000fe200000006ff */
[----:B------:R-:W-:Y:S01]  /*80c0*/  FFMA R24, R41, R40, R24 ;  /* 0x0000002829187223 */ /* 0x000fe20000000018 */
[----:B------:R-:W-:Y:S01]  /*80d0*/  LOP3.LUT R40, R73, 0xffff0000, RZ, 0xc0, !PT ;  /* 0xffff000049287812 */ /* 0x000fe200078ec0ff */
[C---:B------:R-:W-:Y:S01]  /*80e0*/  FFMA R25, R41.reuse, R42, R25 ;  /* 0x0000002a29197223 */ /* 0x040fe20000000019 */
[----:B------:R-:W-:Y:S01]  /*80f0*/  FMUL R31, R38, R31 ;  /* 0x0000001f261f7220 */ /* 0x000fe20000400000 */
[C---:B------:R-:W-:Y:S01]  /*8100*/  FFMA R26, R41.reuse, R43, R26 ;  /* 0x0000002b291a7223 */ /* 0x040fe2000000001a */
[----:B------:R-:W-:Y:S01]  /*8110*/  SHF.L.U32 R43, R74, 0x10, RZ ;  /* 0x000000104a2b7819 */ /* 0x000fe200000006ff */
[----:B------:R-:W-:Y:S01]  /*8120*/  FMUL R28, R38, R32 ;  /* 0x00000020261c7220 */ /* 0x000fe20000400000 */
[----:B------:R-:W-:Y:S01]  /*8130*/  LOP3.LUT R42, R74, 0xffff0000, RZ, 0xc0, !PT ;  /* 0xffff00004a2a7812 */ /* 0x000fe200078ec0ff */
[C---:B------:R-:W-:Y:S01]  /*8140*/  FMUL R29, R38.reuse, R33 ;  /* 0x00000021261d7220 */ /* 0x040fe20000400000 */
[C---:B------:R-:W-:Y:S01]  /*8150*/  FMUL R30, R38.reuse, R34 ;  /* 0x00000022261e7220 */ /* 0x040fe20000400000 */
[----:B------:R-:W-:Y:S01]  /*8160*/  FFMA R31, R41, R40, R31 ;  /* 0x00000028291f7223 */ /* 0x000fe2000000001f */
[----:B------:R-:W-:Y:S01]  /*8170*/  FMUL R35, R38, R35 ;  /* 0x0000002326237220 */ /* 0x000fe20000400000 */
[----:B-1----:R-:W-:Y:S01]  /*8180*/  F2FP.BF16.F32.PACK_AB R52, R17, R16 ;  /* 0x000000101134723e */ /* 0x002fe200000010ff */
[----:B------:R-:W-:Y:S01]  /*8190*/  FFMA R28, R41, R43, R28 ;  /* 0x0000002b291c7223 */ /* 0x000fe2000000001c */
[----:B------:R-:W-:Y:S01]  /*81a0*/  F2FP.BF16.F32.PACK_AB R53, R23, R18 ;  /* 0x000000121735723e */ /* 0x000fe200000010ff */
[----:B------:R-:W-:Y:S01]  /*81b0*/  FFMA R29, R41, R42, R29 ;  /* 0x0000002a291d7223 */ /* 0x000fe2000000001d */
[----:B------:R-:W-:Y:S01]  /*81c0*/  F2FP.BF16.F32.PACK_AB R54, R21, R20 ;  /* 0x000000141536723e */ /* 0x000fe200000010ff */
[----:B------:R-:W-:Y:S01]  /*81d0*/  FFMA R30, R41, R45, R30 ;  /* 0x0000002d291e7223 */ /* 0x000fe2000000001e */
[----:B------:R-:W-:Y:S01]  /*81e0*/  F2FP.BF16.F32.PACK_AB R55, R27, R22 ;  /* 0x000000161b37723e */ /* 0x000fe200000010ff */
[----:B------:R-:W-:Y:S01]  /*81f0*/  FFMA R35, R41, R44, R35 ;  /* 0x0000002c29237223 */ /* 0x000fe20000000023 */
[----:B------:R-:W-:Y:S02]  /*8200*/  F2FP.BF16.F32.PACK_AB R108, R25, R24 ;  /* 0x00000018196c723e */ /* 0x000fe400000010ff */
[----:B------:R-:W-:Y:S01]  /*8210*/  F2FP.BF16.F32.PACK_AB R109, R31, R26 ;  /* 0x0000001a1f6d723e */ /* 0x000fe200000010ff */
[----:B------:R3:W-:Y:S01]  /*8220*/  STS.128 [R98+0x2020], R52 ;  /* 0x0020203462007388 */ /* 0x0007e20000000c00 */
        /* <DEDUP_REMOVED lines=8> */
[----:B-1----:R-:W1:Y:S02]  /*82b0*/  FENCE.VIEW.ASYNC.S ;  /* 0x00000000000073c6 */ /* 0x002e640000000000 */
[----:B-1----:R-:W-:Y:S06]  /*82c0*/  BAR.SYNC.DEFER_BLOCKING 0x1, 0x80 ;  /* 0x0042000000007b1d */ /* 0x002fec0000010000 */
[----:B------:R-:W-:Y:S05]  /*82d0*/  @P0 BRA `(.L_x_123) ;  /* 0x00000000002c0947 */ /* 0x000fea0003800000 */
[----:B------:R-:W1:Y:S01]  /*82e0*/  LDCU.64 UR6, c[0x0][0x348] ;  /* 0x00006900ff0677ac */ /* 0x000e620008000a00 */
[----:B------:R-:W-:Y:S02]  /*82f0*/  R2UR UR10, R102 ;  /* 0x00000000660a72ca */ /* 0x000fe400000e0000 */
[----:B------:R-:W-:Y:S01]  /*8300*/  R2UR UR11, R99 ;  /* 0x00000000630b72ca */ /* 0x000fe200000e0000 */
[----:B------:R-:W-:Y:S01]  /*8310*/  UIADD3 UR9, UPT, UPT, UR41, 0x20, URZ ;  /* 0x0000002029097890 */ /* 0x000fe2000fffe0ff */
[----:B------:R-:W-:Y:S01]  /*8320*/  R2UR UR12, R101 ;  /* 0x00000000650c72ca */ /* 0x000fe200000e0000 */
[----:B------:R-:W-:Y:S02]  /*8330*/  UIADD3 UR8, UPT, UPT, UR49, 0x2200, URZ ;  /* 0x0000220031087890 */ /* 0x000fe4000fffe0ff */
[----:B-1----:R-:W-:Y:S04]  /*8340*/  UIADD3 UR4, UP0, UPT, UR6, 0x680, URZ ;  /* 0x0000068006047890 */ /* 0x002fe8000ff1e0ff */
[----:B------:R-:W-:Y:S09]  /*8350*/  UIADD3.X UR5, UPT, UPT, URZ, UR7, URZ, UP0, !UPT ;  /* 0x00000007ff057290 */ /* 0x000ff200087fe4ff */
[----:B------:R1:W-:Y:S01]  /*8360*/  UTMASTG.4D.IM2COL [UR8], [UR4] ;  /* 0x00000008040073b5 */ /* 0x0003e20008058000 */
[----:B------:R0:W-:Y:S01]  /*8370*/  UTMACMDFLUSH ;  /* 0x00000000000079b7 */ /* 0x0001e20000000000 */
[----:B-1----:R-:W-:Y:S04]  /*8380*/  DEPBAR.LE SB0, 0x1 ;  /* 0x000080400000791a */ /* 0x002fe80000000000 */
.L_x_123:
[----:B------:R-:W-:Y:S05]  /*8390*/  BSYNC.RECONVERGENT B0 ;  /* 0x0000000000007941 */ /* 0x000fea0003800200 */
.L_x_122:
[----:B------:R-:W-:Y:S01]  /*83a0*/  BAR.SYNC.DEFER_BLOCKING 0x1, 0x80 ;  /* 0x0042000000007b1d */ /* 0x000fe20000010000 */
[----:B------:R-:W-:Y:S04]  /*83b0*/  UIADD3 UR4, UPT, UPT, UR50, 0x1, URZ ;  /* 0x0000000132047890 */ /* 0x000fe8000fffe0ff */
[----:B------:R-:W-:Y:S04]  /*83c0*/  UISETP.NE.AND UP0, UPT, UR4, 0x4, UPT ;  /* 0x000000040400788c */ /* 0x000fe8000bf05270 */
[----:B------:R-:W-:Y:S01]  /*83d0*/  USEL UR40, UR4, URZ, UP0 ;  /* 0x000000ff04287287 */ /* 0x000fe20008000000 */
[----:B------:R1:W-:Y:S01]  /*83e0*/  @P6 SYNCS.ARRIVE.TRANS64.RED.A1T0 RZ, [R112+URZ], RZ ;  /* 0x000000ff70ff69a7 */ /* 0x0003e200081004ff */
[----:B------:R-:W-:Y:S01]  /*83f0*/  BSSY B1, `(.L_x_124) ;  /* 0x0000017000017945 */ /* 0x000fe20003800000 */
[----:B------:R-:W4:Y:S02]  /*8400*/  @P6 SYNCS.PHASECHK.TRANS64.TRYWAIT P0, [R70+URZ+0x80], R69 ;  /* 0x00008045460065a7 */ /* 0x000f2400080011ff */
[----:B----4-:R-:W-:Y:S01]  /*8410*/  @P6 SEL R46, RZ, 0x1, !P0 ;  /* 0x00000001ff2e6807 */ /* 0x010fe20004000000 */
[----:B-1----:R-:W-:Y:S06]  /*8420*/  @!P6 BRA `(.L_x_125) ;  /* 0x00000000004ce947 */ /* 0x002fec0003800000 */
        /* <DEDUP_REMOVED lines=9> */
[----:B------:R-:W-:Y:S04]  /*84c0*/  SHF.L.U32 R5, R83, 0x1f, RZ ;  /* 0x0000001f53057819 */ /* 0x000fe800000006ff */
[----:B------:R-:W1:Y:S02]  /*84d0*/  SYNCS.PHASECHK.TRANS64.TRYWAIT P0, [R70+URZ+0x80], R5 ;  /* 0x00008005460075a7 */ /* 0x000e6400080011ff */
[----:B-1----:R-:W-:Y:S05]  /*84e0*/  @!P0 BRA `(.L_x_128) ;  /* 0x0000002400c08947 */ /* 0x002fea0003800000 */
.L_x_127:
[----:B------:R-:W-:Y:S05]  /*84f0*/  BSYNC B0 ;  /* 0x0000000000007941 */ /* 0x000fea0003800000 */
.L_x_126:
[----:B------:R-:W-:Y:S02]  /*8500*/  ISETP.NE.AND P0, PT, R68, RZ, PT ;  /* 0x000000ff4400720c */ /* 0x000fe40003f05270 */
[----:B------:R-:W-:Y:S11]  /*8510*/  IADD3 R47, PT, PT, R47, 0x1, RZ ;  /* 0x000000012f2f7810 */ /* 0x000ff60007ffe0ff */
[----:B------:R4:W1:Y:S04]  /*8520*/  @P0 LDS.128 R48, [R4] ;  /* 0x0000000004300984 */ /* 0x0008680000000c00 */
[----:B------:R4:W1:Y:S04]  /*8530*/  @P0 LDS.128 R56, [R3+0x10] ;  /* 0x0000100003380984 */ /* 0x0008680000000c00 */
[----:B------:R4:W1:Y:S04]  /*8540*/  @P0 LDS.128 R64, [R2+0x20] ;  /* 0x0000200002400984 */ /* 0x0008680000000c00 */
[----:B------:R4:W1:Y:S02]  /*8550*/  @P0 LDS.128 R72, [R0+0x30] ;  /* 0x0000300000480984 */ /* 0x0008640000000c00 */
.L_x_125:
[----:B------:R-:W-:Y:S05]  /*8560*/  BSYNC B1 ;  /* 0x0000000000017941 */ /* 0x000fea0003800000 */
.L_x_124:
[----:B----4-:R-:W-:Y:S05]  /*8570*/  VIADD R3, R39, 0x40 ;  /* 0x0000004027037836 */ /* 0x010fea0000000000 */
[----:B------:R-:W-:Y:S04]  /*8580*/  SHF.R.U32.HI R3, RZ, 0x15, R3 ;  /* 0x00000015ff037819 */ /* 0x000fe80000011603 */
[----:B------:R-:W-:Y:S11]  /*8590*/  LOP3.LUT P0, RZ, R3, 0x3, R88, 0x48, !PT ;  /* 0x0000000303ff7812 */ /* 0x000ff60007804858 */
[----:B------:R-:W-:Y:S02]  /*85a0*/  @!UPT UIADD3 URZ, UPT, UPT, URZ, URZ, URZ ;  /* 0x000000fffffff290 */ /* 0x000fe4000fffe0ff */
[----:B------:R-:W-:Y:S05]  /*85b0*/  @!P0 BRA `(.L_x_129) ;  /* 0x0000000000408947 */ /* 0x000fea0003800000 */
[----:B------:R-:W1:Y:S01]  /*85c0*/  LDCU.64 UR8, c[0x4][0x70] ;  /* 0x01000e00ff0877ac */ /* 0x000e620008000a00 */
[----:B------:R-:W-:Y:S01]  /*85d0*/  MOV R3, 0x0 ;  /* 0x0000000000037802 */ /* 0x000fe20000000f00 */
[----:B------:R-:W-:Y:S02]  /*85e0*/  HFMA2 R12, -RZ, RZ, 0, 5.9604644775390625e-08 ;  /* 0x00000001ff0c7431 */ /* 0x000fe400000001ff */
[----:B------:R-:W-:Y:S02]  /*85f0*/  IMAD.MOV.U32 R8, RZ, RZ, 0x192 ;  /* 0x00000192ff087424 */ /* 0x000fe400078e00ff */
[----:B------:R-:W-:Y:S01]  /*8600*/  IMAD.MOV.U32 R13, RZ, RZ, RZ ;  /* 0x000000ffff0d7224 */ /* 0x000fe200078e00ff */
[----:B------:R-:W4:Y:S01]  /*8610*/  LDCU.64 UR6, c[0x4][0x78] ;  /* 0x01000f00ff0677ac */ /* 0x000f220008000a00 */
[----:B------:R-:W2:Y:S01]  /*8620*/  LDC.64 R2, c[0x4][R3] ;  /* 0x0100000003027b82 */ /* 0x000ea20000000a00 */
[----:B------:R-:W5:Y:S01]  /*8630*/  LDCU.64 UR4, c[0x4][0x10] ;  /* 0x01000200ff0477ac */ /* 0x000f620008000a00 */
[----:B-1----:R-:W-:Y:S01]  /*8640*/  MOV R5, UR9 ;  /* 0x0000000900057c02 */ /* 0x002fe20008000f00 */
[----:B------:R-:W-:Y:S01]  /*8650*/  IMAD.U32 R4, RZ, RZ, UR8 ;  /* 0x00000008ff047e24 */ /* 0x000fe2000f8e00ff */
[----:B----4-:R-:W-:Y:S01]  /*8660*/  MOV R7, UR7 ;  /* 0x0000000700077c02 */ /* 0x010fe20008000f00 */
[----:B------:R-:W-:Y:S01]  /*8670*/  IMAD.U32 R6, RZ, RZ, UR6 ;  /* 0x00000006ff067e24 */ /* 0x000fe2000f8e00ff */
[----:B-----5:R-:W-:Y:S01]  /*8680*/  MOV R11, UR5 ;  /* 0x00000005000b7c02 */ /* 0x020fe20008000f00 */
[----:B------:R-:W-:Y:S02]  /*8690*/  IMAD.U32 R10, RZ, RZ, UR4 ;  /* 0x00000004ff0a7e24 */ /* 0x000fe4000f8e00ff */
[----:B------:R-:W-:Y:S07]  /*86a0*/  LEPC R20, `(.L_x_129) ;  /* 0x000000001014794e */ /* 0x000fee0000000000 */
[----:B--23--:R-:W-:Y:S05]  /*86b0*/  CALL.ABS.NOINC R2 ;  /* 0x0000000002007343 */ /* 0x00cfea0003c00000 */
.L_x_129:
[C---:B-1----:R-:W-:Y:S01]  /*86c0*/  SHF.L.U32 R40, R48.reuse, 0x10, RZ ;  /* 0x0000001030287819 */ /* 0x042fe200000006ff */
[----:B------:R-:W-:Y:S05]  /*86d0*/  WARPSYNC.ALL ;  /* 0x0000000000007948 */ /* 0x000fea0003800000 */
[----:B------:R-:W-:Y:S01]  /*86e0*/  R2UR UR4, R39 ;  /* 0x00000000270472ca */ /* 0x000fe200000e0000 */
[----:B------:R-:W-:Y:S01]  /*86f0*/  BSSY.RECONVERGENT B0, `(.L_x_130) ;  /* 0x0000090000007945 */ /* 0x000fe20003800200 */
[----:B------:R-:W-:Y:S02]  /*8700*/  LOP3.LUT R43, R48, 0xffff0000, RZ, 0xc0, !PT ;  /* 0xffff0000302b7812 */ /* 0x000fe400078ec0ff */
[----:B------:R-:W-:Y:S02]  /*8710*/  SHF.L.U32 R42, R49, 0x10, RZ ;  /* 0x00000010312a7819 */ /* 0x000fe400000006ff */
[C---:B------:R-:W-:Y:S02]  /*8720*/  SHF.L.U32 R45, R51.reuse, 0x10, RZ ;  /* 0x00000010332d7819 */ /* 0x040fe400000006ff */
[----:B------:R-:W-:Y:S02]  /*8730*/  LOP3.LUT R44, R51, 0xffff0000, RZ, 0xc0, !PT ;  /* 0xffff0000332c7812 */ /* 0x000fe400078ec0ff */
[----:B------:R-:W-:Y:S02]  /*8740*/  ISETP.NE.AND P6, PT, R104, RZ, PT ;  /* 0x000000ff6800720c */ /* 0x000fe40003fc5270 */
[----:B------:R-:W-:Y:S01]  /*8750*/  ISETP.NE.AND P0, PT, R86, RZ, PT ;  /* 0x000000ff5600720c */ /* 0x000fe20003f05270 */
[----:B------:R-:W1:Y:S01]  /*8760*/  LDTM.x32 R4, tmem[UR4+0x40] ;  /* 0x00004004000479ee */ /* 0x000e6200082c0000 */
[----:B------:R-:W-:Y:S09]  /*8770*/  MOV R69, UR40 ;  /* 0x0000002800457c02 */ /* 0x000ff20008000f00 */
[----:B------:R-:W-:Y:S02]  /*8780*/  @P6 LEA R69, R69, UR49, 0x3 ;  /* 0x0000003145456c11 */ /* 0x000fe4000f8e18ff */
[----:B------:R-:W-:Y:S02]  /*8790*/  @P6 SHF.L.U32 R112, R83, 0x1f, RZ ;  /* 0x0000001f53706819 */ /* 0x000fe400000006ff */
[----:B------:R-:W-:Y:S02]  /*87a0*/  @P6 IADD3 R70, PT, PT, R69, 0xa0, RZ ;  /* 0x000000a045466810 */ /* 0x000fe40007ffe0ff */
[----:B------:R-:W-:Y:S02]  /*87b0*/  LEA R69, R47, UR49, 0x3 ;  /* 0x000000312f457c11 */ /* 0x000fe4000f8e18ff */
[----:B------:R-:W-:Y:S01]  /*87c0*/  @P6 PRMT R70, R107, 0x654, R70 ;  /* 0x000006546b466816 */ /* 0x000fe20000000046 */
[C---:B-1----:R-:W-:Y:S01]  /*87d0*/  FMUL R0, R38.reuse, R4 ;  /* 0x0000000426007220 */ /* 0x042fe20000400000 */
[C---:B------:R-:W-:Y:S01]  /*87e0*/  FMUL R2, R38.reuse, R5 ;  /* 0x0000000526027220 */ /* 0x040fe20000400000 */
[C---:B------:R-:W-:Y:S01]  /*87f0*/  FMUL R3, R38.reuse, R6 ;  /* 0x0000000626037220 */ /* 0x040fe20000400000 */
[----:B------:R-:W-:Y:S01]  /*8800*/  FMUL R7, R38, R7 ;  /* 0x0000000726077220 */ /* 0x000fe20000400000 */
[----:B------:R-:W-:Y:S01]  /*8810*/  FFMA R0, R41, R40, R0 ;  /* 0x0000002829007223 */ /* 0x000fe20000000000 */
[----:B------:R-:W-:Y:S01]  /*8820*/  LOP3.LUT R40, R49, 0xffff0000, RZ, 0xc0, !PT ;  /* 0xffff000031287812 */ /* 0x000fe200078ec0ff */
[C---:B------:R-:W-:Y:S01]  /*8830*/  FFMA R2, R41.reuse, R43, R2 ;  /* 0x0000002b29027223 */ /* 0x040fe20000000002 */
[C---:B------:R-:W-:Y:S01]  /*8840*/  SHF.L.U32 R43, R50.reuse, 0x10, RZ ;  /* 0x00000010322b7819 */ /* 0x040fe200000006ff */
[C---:B------:R-:W-:Y:S01]  /*8850*/  FFMA R3, R41.reuse, R42, R3 ;  /* 0x0000002a29037223 */ /* 0x040fe20000000003 */
[----:B------:R-:W-:Y:S01]  /*8860*/  LOP3.LUT R42, R50, 0xffff0000, RZ, 0xc0, !PT ;  /* 0xffff0000322a7812 */ /* 0x000fe200078ec0ff */
[----:B------:R-:W-:Y:S01]  /*8870*/  FMUL R4, R38, R8 ;  /* 0x0000000826047220 */ /* 0x000fe20000400000 */
[----:B---3--:R-:W-:Y:S01]  /*8880*/  F2FP.BF16.F32.PACK_AB R60, R2, R0 ;  /* 0x00000000023c723e */ /* 0x008fe200000010ff */
[----:B------:R-:W-:Y:S01]  /*8890*/  FMUL R5, R38, R9 ;  /* 0x0000000926057220 */ /* 0x000fe20000400000 */
[C---:B------:R-:W-:Y:S01]  /*88a0*/  FFMA R7, R41.reuse, R40, R7 ;  /* 0x0000002829077223 */ /* 0x040fe20000000007 */
[----:B------:R-:W-:Y:S01]  /*88b0*/  SHF.L.U32 R40, R56, 0x10, RZ ;  /* 0x0000001038287819 */ /* 0x000fe200000006ff */
[C---:B------:R-:W-:Y:S01]  /*88c0*/  FMUL R6, R38.reuse, R10 ;  /* 0x0000000a26067220 */ /* 0x040fe20000400000 */
[C---:B------:R-:W-:Y:S01]  /*88d0*/  FMUL R11, R38.reuse, R11 ;  /* 0x0000000b260b7220 */ /* 0x040fe20000400000 */
[----:B------:R-:W-:Y:S01]  /*88e0*/  FFMA R4, R41, R43, R4 ;  /* 0x0000002b29047223 */ /* 0x000fe20000000004 */
[----:B------:R-:W-:Y:S01]  /*88f0*/  SHF.L.U32 R43, R57, 0x10, RZ ;  /* 0x00000010392b7819 */ /* 0x000fe200000006ff */
[----:B------:R-:W-:Y:S01]  /*8900*/  FMUL R8, R38, R12 ;  /* 0x0000000c26087220 */ /* 0x000fe20000400000 */
[----:B------:R-:W-:Y:S01]  /*8910*/  F2FP.BF16.F32.PACK_AB R61, R7, R3 ;  /* 0x00000003073d723e */ /* 0x000fe200000010ff */
[C---:B------:R-:W-:Y:S01]  /*8920*/  FFMA R5, R41.reuse, R42, R5 ;  /* 0x0000002a29057223 */ /* 0x040fe20000000005 */
[----:B------:R-:W-:Y:S01]  /*8930*/  LOP3.LUT R42, R56, 0xffff0000, RZ, 0xc0, !PT ;  /* 0xffff0000382a7812 */ /* 0x000fe200078ec0ff */
[----:B------:R-:W-:Y:S01]  /*8940*/  FFMA R6, R41, R45, R6 ;  /* 0x0000002d29067223 */ /* 0x000fe20000000006 */
[----:B------:R-:W-:Y:S01]  /*8950*/  SHF.L.U32 R45, R65, 0x10, RZ ;  /* 0x00000010412d7819 */ /* 0x000fe200000006ff */
[----:B------:R-:W-:Y:S01]  /*8960*/  FFMA R11, R41, R44, R11 ;  /* 0x0000002c290b7223 */ /* 0x000fe2000000000b */
[----:B------:R-:W-:Y:S01]  /*8970*/  F2FP.BF16.F32.PACK_AB R62, R5, R4 ;  /* 0x00000004053e723e */ /* 0x000fe200000010ff */
[----:B------:R-:W-:Y:S01]  /*8980*/  FFMA R8, R41, R40, R8 ;  /* 0x0000002829087223 */ /* 0x000fe20000000008 */
[----:B------:R-:W-:Y:S01]  /*8990*/  LOP3.LUT R40, R57, 0xffff0000, RZ, 0xc0, !PT ;  /* 0xffff000039287812 */ /* 0x000fe200078ec0ff */
[C---:B------:R-:W-:Y:S01]  /*89a0*/  FMUL R9, R38.reuse, R13 ;  /* 0x0000000d26097220 */ /* 0x040fe20000400000 */
[----:B------:R-:W-:Y:S01]  /*89b0*/  F2FP.BF16.F32.PACK_AB R63, R11, R6 ;  /* 0x000000060b3f723e */ /* 0x000fe200000010ff */
[C---:B------:R-:W-:Y:S01]  /*89c0*/  FMUL R10, R38.reuse, R14 ;  /* 0x0000000e260a7220 */ /* 0x040fe20000400000 */
[----:B------:R-:W-:Y:S01]  /*89d0*/  LOP3.LUT R44, R75, 0xffff0000, RZ, 0xc0, !PT ;  /* 0xffff00004b2c7812 */ /* 0x000fe200078ec0ff */
[----:B------:R-:W-:Y:S01]  /*89e0*/  FMUL R15, R38, R15 ;  /* 0x0000000f260f7220 */ /* 0x000fe20000400000 */
        /* <DEDUP_REMOVED lines=8> */
[----:B------:R-:W-:Y:S01]  /*8a70*/  FMUL R13, R38, R17 ;  /* 0x00000011260d7220 */ /* 0x000fe20000400000 */
[----:B------:R-:W-:Y:S01]  /*8a80*/  F2FP.BF16.F32.PACK_AB R53, R15, R10 ;  /* 0x0000000a0f35723e */ /* 0x000fe200000010ff */
[C---:B------:R-:W-:Y:S01]  /*8a90*/  FFMA R12, R41.reuse, R42, R12 ;  /* 0x0000002a290c7223 */ /* 0x040fe2000000000c */
[----:B------:R-:W-:Y:S01]  /*8aa0*/  LOP3.LUT R42, R64, 0xffff0000, RZ, 0xc0, !PT ;  /* 0xffff0000402a7812 */ /* 0x000fe200078ec0ff */
[C---:B------:R-:W-:Y:S01]  /*8ab0*/  FMUL R14, R38.reuse, R18 ;  /* 0x00000012260e7220 */ /* 0x040fe20000400000 */
[----:B------:R-:W-:Y:S01]  /*8ac0*/  FFMA R13, R41, R40, R13 ;  /* 0x00000028290d7223 */ /* 0x000fe2000000000d */
[----:B------:R-:W-:Y:S01]  /*8ad0*/  LOP3.LUT R40, R59, 0xffff0000, RZ, 0xc0, !PT ;  /* 0xffff00003b287812 */ /* 0x000fe200078ec0ff */
[----:B------:R1:W-:Y:S01]  /*8ae0*/  STS.128 [R84+0x4000], R60 ;  /* 0x0040003c54007388 */ /* 0x0003e20000000c00 */
        /* <DEDUP_REMOVED lines=13> */
[C---:B------:R-:W-:Y:S01]  /*8bc0*/  FFMA R17, R41.reuse, R42, R17 ;  /* 0x0000002a29117223 */ /* 0x040fe20000000011 */
[----:B------:R-:W-:Y:S01]  /*8bd0*/  FFMA R18, R41, R45, R18 ;  /* 0x0000002d29127223 */ /* 0x000fe20000000012 */
[----:B------:R3:W-:Y:S01]  /*8be0*/  STS.128 [R100+0x4010], R52 ;  /* 0x0040103464007388 */ /* 0x0007e20000000c00 */
[----:B------:R-:W-:Y:S01]  /*8bf0*/  SHF.L.U32 R45, R67, 0x10, RZ ;  /* 0x00000010432d7819 */ /* 0x000fe200000006ff */
[----:B------:R-:W-:Y:S01]  /*8c00*/  FFMA R23, R41, R40, R23 ;  /* 0x0000002829177223 */ /* 0x000fe20000000017 */
[----:B------:R-:W-:Y:S01]  /*8c10*/  LOP3.LUT R40, R66, 0xffff0000, RZ, 0xc0, !PT ;  /* 0xffff000042287812 */ /* 0x000fe200078ec0ff */
[C---:B------:R-:W-:Y:S01]  /*8c20*/  FMUL R20, R38.reuse, R24 ;  /* 0x0000001826147220 */ /* 0x040fe20000400000 */
[----:B------:R-:W-:Y:S01]  /*8c30*/  LOP3.LUT R42, R67, 0xffff0000, RZ, 0xc0, !PT ;  /* 0xffff0000432a7812 */ /* 0x000fe200078ec0ff */
[C---:B------:R-:W-:Y:S01]  /*8c40*/  FMUL R21, R38.reuse, R25 ;  /* 0x0000001926157220 */ /* 0x040fe20000400000 */
[C---:B------:R-:W-:Y:S01]  /*8c50*/  FMUL R22, R38.reuse, R26 ;  /* 0x0000001a26167220 */ /* 0x040fe20000400000 */
[----:B------:R-:W-:Y:S01]  /*8c60*/  FMUL R27, R38, R27 ;  /* 0x0000001b261b7220 */ /* 0x000fe20000400000 */
[----:B------:R-:W-:Y:S01]  /*8c70*/  FFMA R20, R41, R43, R20 ;  /* 0x0000002b29147223 */ /* 0x000fe20000000014 */
[----:B------:R-:W-:Y:S01]  /*8c80*/  SHF.L.U32 R43, R73, 0x10, RZ ;  /* 0x00000010492b7819 */ /* 0x000fe200000006ff */
[C---:B------:R-:W-:Y:S01]  /*8c90*/  FFMA R21, R41.reuse, R40, R21 ;  /* 0x0000002829157223 */ /* 0x040fe20000000015 */
[C---:B------:R-:W-:Y:S01]  /*8ca0*/  FFMA R22, R41.reuse, R45, R22 ;  /* 0x0000002d29167223 */ /* 0x040fe20000000016 */
[C---:B------:R-:W-:Y:S01]  /*8cb0*/  FFMA R27, R41.reuse, R42, R27 ;  /* 0x0000002a291b7223 */ /* 0x040fe2000000001b */
[----:B------:R-:W-:Y:S01]  /*8cc0*/  SHF.L.U32 R40, R72, 0x10, RZ ;  /* 0x0000001048287819 */ /* 0x000fe200000006ff */
[----:B------:R-:W-:Y:S01]  /*8cd0*/  FMUL R24, R38, R28 ;  /* 0x0000001c26187220 */ /* 0x000fe20000400000 */
[----:B------:R-:W-:Y:S01]  /*8ce0*/  LOP3.LUT R42, R72, 0xffff0000, RZ, 0xc0, !PT ;  /* 0xffff0000482a7812 */ /* 0x000fe200078ec0ff */
[C---:B------:R-:W-:Y:S01]  /*8cf0*/  FMUL R25, R38.reuse, R29 ;  /* 0x0000001d26197220 */ /* 0x040fe20000400000 */
[C---:B------:R-:W-:Y:S01]  /*8d00*/  FMUL R26, R38.reuse, R30 ;  /* 0x0000001e261a7220 */ /* 0x040fe20000400000 */
[----:B------:R-:W-:Y:S01]  /*8d10*/  FFMA R24, R41, R40, R24 ;  /* 0x0000002829187223 */ /* 0x000fe20000000018 */
[----:B------:R-:W-:Y:S01]  /*8d20*/  LOP3.LUT R40, R73, 0xffff0000, RZ, 0xc0, !PT ;  /* 0xffff000049287812 */ /* 0x000fe200078ec0ff */
[C---:B------:R-:W-:Y:S01]  /*8d30*/  FFMA R25, R41.reuse, R42, R25 ;  /* 0x0000002a29197223 */ /* 0x040fe20000000019 */
[----:B------:R-:W-:Y:S01]  /*8d40*/  FFMA R26, R41, R43, R26 ;  /* 0x0000002b291a7223 */ /* 0x000fe2000000001a */
[----:B------:R-:W-:Y:S01]  /*8d50*/  FMUL R31, R38, R31 ;  /* 0x0000001f261f7220 */ /* 0x000fe20000400000 */
[----:B------:R-:W-:Y:S01]  /*8d60*/  SHF.L.U32 R43, R74, 0x10, RZ ;  /* 0x000000104a2b7819 */ /* 0x000fe200000006ff */
[----:B------:R-:W-:Y:S01]  /*8d70*/  FMUL R28, R38, R32 ;  /* 0x00000020261c7220 */ /* 0x000fe20000400000 */
[----:B------:R-:W-:Y:S01]  /*8d80*/  LOP3.LUT R42, R74, 0xffff0000, RZ, 0xc0, !PT ;  /* 0xffff00004a2a7812 */ /* 0x000fe200078ec0ff */
[C---:B------:R-:W-:Y:S01]  /*8d90*/  FMUL R29, R38.reuse, R33 ;  /* 0x00000021261d7220 */ /* 0x040fe20000400000 */
[----:B------:R-:W-:Y:S01]  /*8da0*/  SHF.L.U32 R45, R75, 0x10, RZ ;  /* 0x000000104b2d7819 */ /* 0x000fe200000006ff */
        /* <DEDUP_REMOVED lines=36> */
.L_x_131:
[----:B------:R-:W-:Y:S05]  /*8ff0*/  BSYNC.RECONVERGENT B0 ;  /* 0x0000000000007941 */ /* 0x000fea0003800200 */
.L_x_130:
        /* <DEDUP_REMOVED lines=21> */
.L_x_135:
[----:B------:R-:W-:Y:S05]  /*9150*/  BSYNC B0 ;  /* 0x0000000000007941 */ /* 0x000fea0003800000 */
.L_x_134:
[----:B------:R-:W-:Y:S11]  /*9160*/  ISETP.NE.AND P0, PT, R68, RZ, PT ;  /* 0x000000ff4400720c */ /* 0x000ff60003f05270 */
[----:B------:R-:W-:Y:S02]  /*9170*/  @!UPT UIADD3 URZ, UPT, UPT, URZ, URZ, URZ ;  /* 0x000000fffffff290 */ /* 0x000fe4000fffe0ff */
[----:B------:R4:W1:Y:S04]  /*9180*/  @P0 LDS.128 R48, [R3] ;  /* 0x0000000003300984 */ /* 0x0008680000000c00 */
[----:B------:R4:W1:Y:S04]  /*9190*/  @P0 LDS.128 R56, [R2+0x10] ;  /* 0x0000100002380984 */ /* 0x0008680000000c00 */
[----:B------:R4:W1:Y:S04]  /*91a0*/  @P0 LDS.128 R64, [R0+0x20] ;  /* 0x0000200000400984 */ /* 0x0008680000000c00 */
[----:B------:R4:W1:Y:S02]  /*91b0*/  @P0 LDS.128 R72, [R47+0x30] ;  /* 0x000030002f480984 */ /* 0x0008640000000c00 */
.L_x_133:
[----:B------:R-:W-:Y:S05]  /*91c0*/  BSYNC B1 ;  /* 0x0000000000017941 */ /* 0x000fea0003800000 */
.L_x_132:
[----:B----4-:R-:W-:Y:S05]  /*91d0*/  VIADD R3, R39, 0x60 ;  /* 0x0000006027037836 */ /* 0x010fea0000000000 */
[----:B------:R-:W-:Y:S04]  /*91e0*/  SHF.R.U32.HI R3, RZ, 0x15, R3 ;  /* 0x00000015ff037819 */ /* 0x000fe80000011603 */
[----:B------:R-:W-:Y:S11]  /*91f0*/  LOP3.LUT P0, RZ, R3, 0x3, R88, 0x48, !PT ;  /* 0x0000000303ff7812 */ /* 0x000ff60007804858 */
[----:B------:R-:W-:Y:S02]  /*9200*/  @!UPT UIADD3 URZ, UPT, UPT, URZ, URZ, URZ ;  /* 0x000000fffffff290 */ /* 0x000fe4000fffe0ff */
[----:B------:R-:W-:Y:S05]  /*9210*/  @!P0 BRA `(.L_x_137) ;  /* 0x0000000000408947 */ /* 0x000fea0003800000 */
[----:B------:R-:W4:Y:S01]  /*9220*/  LDCU.64 UR8, c[0x4][0x70] ;  /* 0x01000e00ff0877ac */ /* 0x000f220008000a00 */
[----:B------:R-:W-:Y:S01]  /*9230*/  MOV R3, 0x0 ;  /* 0x0000000000037802 */ /* 0x000fe20000000f00 */
[----:B------:R-:W-:Y:S02]  /*9240*/  HFMA2 R12, -RZ, RZ, 0, 5.9604644775390625e-08 ;  /* 0x00000001ff0c7431 */ /* 0x000fe400000001ff */
[----:B------:R-:W-:Y:S02]  /*9250*/  IMAD.MOV.U32 R8, RZ, RZ, 0x192 ;  /* 0x00000192ff087424 */ /* 0x000fe400078e00ff */
[----:B------:R-:W-:Y:S01]  /*9260*/  IMAD.MOV.U32 R13, RZ, RZ, RZ ;  /* 0x000000ffff0d7224 */ /* 0x000fe200078e00ff */
[----:B------:R-:W5:Y:S01]  /*9270*/  LDCU.64 UR6, c[0x4][0x78] ;  /* 0x01000f00ff0677ac */ /* 0x000f620008000a00 */
[----:B------:R-:W2:Y:S01]  /*9280*/  LDC.64 R2, c[0x4][R3] ;  /* 0x0100000003027b82 */ /* 0x000ea20000000a00 */
[----:B------:R-:W3:Y:S01]  /*9290*/  LDCU.64 UR4, c[0x4][0x10] ;  /* 0x01000200ff0477ac */ /* 0x000ee20008000a00 */
[----:B----4-:R-:W-:Y:S01]  /*92a0*/  MOV R5, UR9 ;  /* 0x0000000900057c02 */ /* 0x010fe20008000f00 */
[----:B-1----:R-:W-:Y:S01]  /*92b0*/  IMAD.U32 R4, RZ, RZ, UR8 ;  /* 0x00000008ff047e24 */ /* 0x002fe2000f8e00ff */
[----:B-----5:R-:W-:Y:S01]  /*92c0*/  MOV R7, UR7 ;  /* 0x0000000700077c02 */ /* 0x020fe20008000f00 */
[----:B------:R-:W-:Y:S01]  /*92d0*/  IMAD.U32 R6, RZ, RZ, UR6 ;  /* 0x00000006ff067e24 */ /* 0x000fe2000f8e00ff */
[----:B---3--:R-:W-:Y:S01]  /*92e0*/  MOV R11, UR5 ;  /* 0x00000005000b7c02 */ /* 0x008fe20008000f00 */
[----:B------:R-:W-:Y:S02]  /*92f0*/  IMAD.U32 R10, RZ, RZ, UR4 ;  /* 0x00000004ff0a7e24 */ /* 0x000fe4000f8e00ff */
[----:B------:R-:W-:Y:S07]  /*9300*/  LEPC R20, `(.L_x_137) ;  /* 0x000000001014794e */ /* 0x000fee0000000000 */
[----:B--2---:R-:W-:Y:S05]  /*9310*/  CALL.ABS.NOINC R2 ;  /* 0x0000000002007343 */ /* 0x004fea0003c00000 */
.L_x_137:
[----:B------:R-:W-:Y:S01]  /*9320*/  ISETP.NE.AND P0, PT, R86, RZ, PT ;  /* 0x000000ff5600720c */ /* 0x000fe20003f05270 */
[----:B------:R-:W-:Y:S05]  /*9330*/  WARPSYNC.ALL ;  /* 0x0000000000007948 */ /* 0x000fea0003800000 */
[----:B------:R-:W-:Y:S01]  /*9340*/  R2UR UR4, R39 ;  /* 0x00000000270472ca */ /* 0x000fe200000e0000 */
[----:B------:R-:W-:Y:S01]  /*9350*/  BSSY.RECONVERGENT B0, `(.L_x_138) ;  /* 0x000008d000007945 */ /* 0x000fe20003800200 */
[C---:B-1----:R-:W-:Y:S02]  /*9360*/  SHF.L.U32 R40, R48.reuse, 0x10, RZ ;  /* 0x0000001030287819 */ /* 0x042fe400000006ff */
[----:B------:R-:W-:Y:S02]  /*9370*/  LOP3.LUT R42, R48, 0xffff0000, RZ, 0xc0, !PT ;  /* 0xffff0000302a7812 */ /* 0x000fe400078ec0ff */
[C---:B------:R-:W-:Y:S02]  /*9380*/  SHF.L.U32 R43, R49.reuse, 0x10, RZ ;  /* 0x00000010312b7819 */ /* 0x040fe400000006ff */
[----:B------:R-:W-:Y:S02]  /*9390*/  LOP3.LUT R44, R49, 0xffff0000, RZ, 0xc0, !PT ;  /* 0xffff0000312c7812 */ /* 0x000fe400078ec0ff */
[C---:B------:R-:W-:Y:S02]  /*93a0*/  SHF.L.U32 R45, R50.reuse, 0x10, RZ ;  /* 0x00000010322d7819 */ /* 0x040fe400000006ff */
[----:B------:R-:W-:Y:S01]  /*93b0*/  LOP3.LUT R46, R50, 0xffff0000, RZ, 0xc0, !PT ;  /* 0xffff0000322e7812 */ /* 0x000fe200078ec0ff */
[----:B------:R-:W1:Y:S01]  /*93c0*/  LDTM.x32 R4, tmem[UR4+0x60] ;  /* 0x00006004000479ee */ /* 0x000e6200082c0000 */
[C---:B------:R-:W-:Y:S01]  /*93d0*/  SHF.L.U32 R47, R51.reuse, 0x10, RZ ;  /* 0x00000010332f7819 */ /* 0x040fe200000006ff */
[----:B------:R-:W-:Y:S01]  /*93e0*/  NOP ;  /* 0x0000000000007918 */ /* 0x000fe20000000000 */
[----:B------:R-:W-:Y:S02]  /*93f0*/  LOP3.LUT R48, R51, 0xffff0000, RZ, 0xc0, !PT ;  /* 0xffff000033307812 */ /* 0x000fe400078ec0ff */
[C---:B------:R-:W-:Y:S02]  /*9400*/  SHF.L.U32 R49, R56.reuse, 0x10, RZ ;  /* 0x0000001038317819 */ /* 0x040fe400000006ff */
[----:B------:R-:W-:Y:S02]  /*9410*/  LOP3.LUT R51, R56, 0xffff0000, RZ, 0xc0, !PT ;  /* 0xffff000038337812 */ /* 0x000fe400078ec0ff */
[C---:B------:R-:W-:Y:S02]  /*9420*/  SHF.L.U32 R50, R57.reuse, 0x10, RZ ;  /* 0x0000001039327819 */ /* 0x040fe400000006ff */
[----:B---3--:R-:W-:Y:S02]  /*9430*/  LOP3.LUT R52, R57, 0xffff0000, RZ, 0xc0, !PT ;  /* 0xffff000039347812 */ /* 0x008fe400078ec0ff */
[C---:B------:R-:W-:Y:S02]  /*9440*/  SHF.L.U32 R53, R58.reuse, 0x10, RZ ;  /* 0x000000103a357819 */ /* 0x040fe400000006ff */
[----:B------:R-:W-:Y:S02]  /*9450*/  LOP3.LUT R54, R58, 0xffff0000, RZ, 0xc0, !PT ;  /* 0xffff00003a367812 */ /* 0x000fe400078ec0ff */
[----:B------:R-:W-:Y:S02]  /*9460*/  SHF.L.U32 R55, R59, 0x10, RZ ;  /* 0x000000103b377819 */ /* 0x000fe400000006ff */
[----:B------:R-:W-:Y:S02]  /*9470*/  IADD3 R105, PT, PT, R105, 0xf0, RZ ;  /* 0x000000f069697810 */ /* 0x000fe40007ffe0ff */
[----:B------:R-:W-:Y:S02]  /*9480*/  LOP3.LUT R56, R59, 0xffff0000, RZ, 0xc0, !PT ;  /* 0xffff00003b387812 */ /* 0x000fe400078ec0ff */
[----:B------:R-:W-:Y:S01]  /*9490*/  SHF.L.U32 R57, R64, 0x10, RZ ;  /* 0x0000001040397819 */ /* 0x000fe200000006ff */
[----:B-1----:R-:W-:Y:S01]  /*94a0*/  FMUL R4, R38, R4 ;  /* 0x0000000426047220 */ /* 0x002fe20000400000 */
[----:B------:R-:W-:Y:S01]  /*94b0*/  LOP3.LUT R58, R64, 0xffff0000, RZ, 0xc0, !PT ;  /* 0xffff0000403a7812 */ /* 0x000fe200078ec0ff */
[C---:B------:R-:W-:Y:S01]  /*94c0*/  FMUL R5, R38.reuse, R5 ;  /* 0x0000000526057220 */ /* 0x040fe20000400000 */
[----:B------:R-:W-:Y:S01]  /*94d0*/  LOP3.LUT R105, R105, 0xfefffff8, RZ, 0xc0, !PT ;  /* 0xfefffff869697812 */ /* 0x000fe200078ec0ff */
[C---:B------:R-:W-:Y:S01]  /*94e0*/  FFMA R4, R41.reuse, R40, R4 ;  /* 0x0000002829047223 */ /* 0x040fe20000000004 */
[C---:B------:R-:W-:Y:S01]  /*94f0*/  FMUL R6, R38.reuse, R6 ;  /* 0x0000000626067220 */ /* 0x040fe20000400000 */
[----:B------:R-:W-:Y:S01]  /*9500*/  FFMA R5, R41, R42, R5 ;  /* 0x0000002a29057223 */ /* 0x000fe20000000005 */
[----:B------:R-:W-:Y:S01]  /*9510*/  SHF.L.U32 R59, R65, 0x10, RZ ;  /* 0x00000010413b7819 */ /* 0x000fe200000006ff */
[----:B------:R1:W-:Y:S01]  /*9520*/  SYNCS.ARRIVE.TRANS64.RED.A1T0 RZ, [R105+URZ], RZ ;  /* 0x000000ff69ff79a7 */ /* 0x0003e200081004ff */
[----:B------:R-:W-:Y:S01]  /*9530*/  FFMA R6, R41, R43, R6 ;  /* 0x0000002b29067223 */ /* 0x000fe20000000006 */
[C---:B------:R-:W-:Y:S01]  /*9540*/  FMUL R7, R38.reuse, R7 ;  /* 0x0000000726077220 */ /* 0x040fe20000400000 */
[----:B------:R-:W-:Y:S01]  /*9550*/  F2FP.BF16.F32.PACK_AB R108, R5, R4 ;  /* 0x00000004056c723e */ /* 0x000fe200000010ff */
[C---:B------:R-:W-:Y:S01]  /*9560*/  FMUL R8, R38.reuse, R8 ;  /* 0x0000000826087220 */ /* 0x040fe20000400000 */
[----:B------:R-:W-:Y:S01]  /*9570*/  FMUL R9, R38, R9 ;  /* 0x0000000926097220 */ /* 0x000fe20000400000 */
[----:B------:R-:W-:Y:S01]  /*9580*/  LOP3.LUT R60, R65, 0xffff0000, RZ, 0xc0, !PT ;  /* 0xffff0000413c7812 */ /* 0x000fe200078ec0ff */
[C---:B------:R-:W-:Y:S01]  /*9590*/  FFMA R7, R41.reuse, R44, R7 ;  /* 0x0000002c29077223 */ /* 0x040fe20000000007 */
[C---:B------:R-:W-:Y:S01]  /*95a0*/  FFMA R8, R41.reuse, R45, R8 ;  /* 0x0000002d29087223 */ /* 0x040fe20000000008 */
[----:B------:R-:W-:Y:S01]  /*95b0*/  SHF.L.U32 R61, R66, 0x10, RZ ;  /* 0x00000010423d7819 */ /* 0x000fe200000006ff */
[----:B------:R-:W-:Y:S01]  /*95c0*/  FFMA R9, R41, R46, R9 ;  /* 0x0000002e29097223 */ /* 0x000fe20000000009 */
[C---:B------:R-:W-:Y:S01]  /*95d0*/  FMUL R10, R38.reuse, R10 ;  /* 0x0000000a260a7220 */ /* 0x040fe20000400000 */
[----:B------:R-:W-:Y:S01]  /*95e0*/  F2FP.BF16.F32.PACK_AB R109, R7, R6 ;  /* 0x00000006076d723e */ /* 0x000fe200000010ff */
[C---:B------:R-:W-:Y:S01]  /*95f0*/  FMUL R11, R38.reuse, R11 ;  /* 0x0000000b260b7220 */ /* 0x040fe20000400000 */
[----:B------:R-:W-:Y:S01]  /*9600*/  FMUL R0, R38, R12 ;  /* 0x0000000c26007220 */ /* 0x000fe20000400000 */
[----:B------:R-:W-:Y:S01]  /*9610*/  F2FP.BF16.F32.PACK_AB R110, R9, R8 ;  /* 0x00000008096e723e */ /* 0x000fe200000010ff */
[C---:B------:R-:W-:Y:S01]  /*9620*/  FFMA R10, R41.reuse, R47, R10 ;  /* 0x0000002f290a7223 */ /* 0x040fe2000000000a */
[C---:B------:R-:W-:Y:S01]  /*9630*/  FFMA R11, R41.reuse, R48, R11 ;  /* 0x00000030290b7223 */ /* 0x040fe2000000000b */
[----:B------:R-:W-:Y:S01]  /*9640*/  LOP3.LUT R62, R66, 0xffff0000, RZ, 0xc0, !PT ;  /* 0xffff0000423e7812 */ /* 0x000fe200078ec0ff */
[----:B------:R-:W-:Y:S01]  /*9650*/  FFMA R0, R41, R49, R0 ;  /* 0x0000003129007223 */ /* 0x000fe20000000000 */
[C---:B------:R-:W-:Y:S01]  /*9660*/  FMUL R2, R38.reuse, R13 ;  /* 0x0000000d26027220 */ /* 0x040fe20000400000 */
[----:B------:R-:W-:Y:S01]  /*9670*/  SHF.L.U32 R63, R67, 0x10, RZ ;  /* 0x00000010433f7819 */ /* 0x000fe200000006ff */
[C---:B------:R-:W-:Y:S01]  /*9680*/  FMUL R3, R38.reuse, R14 ;  /* 0x0000000e26037220 */ /* 0x040fe20000400000 */
[----:B------:R-:W-:Y:S01]  /*9690*/  F2FP.BF16.F32.PACK_AB R111, R11, R10 ;  /* 0x0000000a0b6f723e */ /* 0x000fe200000010ff */
[----:B------:R-:W-:Y:S01]  /*96a0*/  FFMA R2, R41, R51, R2 ;  /* 0x0000003329027223 */ /* 0x000fe20000000002 */
[C---:B------:R-:W-:Y:S01]  /*96b0*/  FMUL R15, R38.reuse, R15 ;  /* 0x0000000f260f7220 */ /* 0x040fe20000400000 */
[C---:B------:R-:W-:Y:S01]  /*96c0*/  FMUL R12, R38.reuse, R16 ;  /* 0x00000010260c7220 */ /* 0x040fe20000400000 */
[----:B------:R-:W-:Y:S01]  /*96d0*/  FMUL R13, R38, R17 ;  /* 0x00000011260d7220 */ /* 0x000fe20000400000 */
[----:B------:R1:W-:Y:S01]  /*96e0*/  STS.128 [R84+0x6000], R108 ;  /* 0x0060006c54007388 */ /* 0x0003e20000000c00 */
[----:B------:R-:W-:Y:S01]  /*96f0*/  LOP3.LUT R64, R67, 0xffff0000, RZ, 0xc0, !PT ;  /* 0xffff000043407812 */ /* 0x000fe200078ec0ff */
[C---:B------:R-:W-:Y:S01]  /*9700*/  FFMA R3, R41.reuse, R50, R3 ;  /* 0x0000003229037223 */ /* 0x040fe20000000003 */
[----:B------:R-:W-:Y:S01]  /*9710*/  SHF.L.U32 R65, R72, 0x10, RZ ;  /* 0x0000001048417819 */ /* 0x000fe200000006ff */
[C---:B------:R-:W-:Y:S01]  /*9720*/  FFMA R15, R41.reuse, R52, R15 ;  /* 0x00000034290f7223 */ /* 0x040fe2000000000f */
[----:B------:R-:W-:Y:S01]  /*9730*/  F2FP.BF16.F32.PACK_AB R112, R2, R0 ;  /* 0x000000000270723e */ /* 0x000fe200000010ff */
[C---:B------:R-:W-:Y:S01]  /*9740*/  FFMA R12, R41.reuse, R53, R12 ;  /* 0x00000035290c7223 */ /* 0x040fe2000000000c */
[C---:B------:R-:W-:Y:S01]  /*9750*/  FFMA R13, R41.reuse, R54, R13 ;  /* 0x00000036290d7223 */ /* 0x040fe2000000000d */
[C---:B------:R-:W-:Y:S01]  /*9760*/  FMUL R14, R38.reuse, R18 ;  /* 0x00000012260e7220 */ /* 0x040fe20000400000 */
[C---:B------:R-:W-:Y:S01]  /*9770*/  FMUL R19, R38.reuse, R19 ;  /* 0x0000001326137220 */ /* 0x040fe20000400000 */
[C---:B------:R-:W-:Y:S01]  /*9780*/  FMUL R16, R38.reuse, R20 ;  /* 0x0000001426107220 */ /* 0x040fe20000400000 */
[C---:B------:R-:W-:Y:S01]  /*9790*/  FMUL R17, R38.reuse, R21 ;  /* 0x0000001526117220 */ /* 0x040fe20000400000 */
[C---:B------:R-:W-:Y:S01]  /*97a0*/  FFMA R14, R41.reuse, R55, R14 ;  /* 0x00000037290e7223 */ /* 0x040fe2000000000e */
        /* <DEDUP_REMOVED lines=9> */
[----:B------:R-:W-:Y:S01]  /*9840*/  FFMA R23, R41, R60, R23 ;  /* 0x0000003c29177223 */ /* 0x000fe20000000017 */
[C---:B------:R-:W-:Y:S01]  /*9850*/  FMUL R27, R38.reuse, R27 ;  /* 0x0000001b261b7220 */ /* 0x040fe20000400000 */
[----:B------:R-:W-:Y:S01]  /*9860*/  F2FP.BF16.F32.PACK_AB R113, R15, R3 ;  /* 0x000000030f71723e */ /* 0x000fe200000010ff */
[----:B------:R-:W-:Y:S01]  /*9870*/  FFMA R20, R41, R61, R20 ;  /* 0x0000003d29147223 */ /* 0x000fe20000000014 */
[----:B------:R-:W-:Y:S01]  /*9880*/  F2FP.BF16.F32.PACK_AB R114, R13, R12 ;  /* 0x0000000c0d72723e */ /* 0x000fe200000010ff */
[----:B------:R-:W-:Y:S01]  /*9890*/  FMUL R24, R38, R28 ;  /* 0x0000001c26187220 */ /* 0x000fe20000400000 */
[----:B------:R-:W-:Y:S01]  /*98a0*/  F2FP.BF16.F32.PACK_AB R115, R19, R14 ;  /* 0x0000000e1373723e */ /* 0x000fe200000010ff */
[----:B------:R-:W-:Y:S01]  /*98b0*/  FFMA R21, R41, R62, R21 ;  /* 0x0000003e29157223 */ /* 0x000fe20000000015 */
[----:B------:R-:W-:Y:S01]  /*98c0*/  LOP3.LUT R66, R72, 0xffff0000, RZ, 0xc0, !PT ;  /* 0xffff000048427812 */ /* 0x000fe200078ec0ff */
[C---:B------:R-:W-:Y:S01]  /*98d0*/  FMUL R25, R38.reuse, R29 ;  /* 0x0000001d26197220 */ /* 0x040fe20000400000 */
[----:B------:R-:W-:Y:S01]  /*98e0*/  SHF.L.U32 R67, R73, 0x10, RZ ;  /* 0x0000001049437819 */ /* 0x000fe200000006ff */
[----:B------:R1:W-:Y:S01]  /*98f0*/  STS.128 [R100+0x6010], R112 ;  /* 0x0060107064007388 */ /* 0x0003e20000000c00 */
[----:B------:R-:W-:Y:S01]  /*9900*/  FFMA R22, R41, R63, R22 ;  /* 0x0000003f29167223 */ /* 0x000fe20000000016 */
[----:B------:R-:W-:Y:S01]  /*9910*/  LOP3.LUT R68, R73, 0xffff0000, RZ, 0xc0, !PT ;  /* 0xffff000049447812 */ /* 0x000fe200078ec0ff */
[----:B------:R-:W-:Y:S01]  /*9920*/  FMUL R26, R38, R30 ;  /* 0x0000001e261a7220 */ /* 0x000fe20000400000 */
[C---:B------:R-:W-:Y:S01]  /*9930*/  FFMA R27, R41.reuse, R64, R27 ;  /* 0x00000040291b7223 */ /* 0x040fe2000000001b */
[----:B------:R-:W-:Y:S01]  /*9940*/  SHF.L.U32 R69, R74, 0x10, RZ ;  /* 0x000000104a457819 */ /* 0x000fe200000006ff */
[----:B------:R-:W-:Y:S01]  /*9950*/  FMUL R31, R38, R31 ;  /* 0x0000001f261f7220 */ /* 0x000fe20000400000 */
[C---:B------:R-:W-:Y:S01]  /*9960*/  FFMA R24, R41.reuse, R65, R24 ;  /* 0x0000004129187223 */ /* 0x040fe20000000018 */
[----:B------:R-:W-:Y:S01]  /*9970*/  LOP3.LUT R70, R74, 0xffff0000, RZ, 0xc0, !PT ;  /* 0xffff00004a467812 */ /* 0x000fe200078ec0ff */
[C---:B------:R-:W-:Y:S01]  /*9980*/  FMUL R28, R38.reuse, R32 ;  /* 0x00000020261c7220 */ /* 0x040fe20000400000 */
[----:B------:R-:W-:Y:S01]  /*9990*/  FFMA R25, R41, R66, R25 ;  /* 0x0000004229197223 */ /* 0x000fe20000000019 */
[----:B------:R-:W-:Y:S01]  /*99a0*/  SHF.L.U32 R71, R75, 0x10, RZ ;  /* 0x000000104b477819 */ /* 0x000fe200000006ff */
[C---:B------:R-:W-:Y:S01]  /*99b0*/  FMUL R29, R38.reuse, R33 ;  /* 0x00000021261d7220 */ /* 0x040fe20000400000 */
[----:B------:R-:W-:Y:S01]  /*99c0*/  FFMA R26, R41, R67, R26 ;  /* 0x00000043291a7223 */ /* 0x000fe2000000001a */
[----:B------:R-:W-:Y:S01]  /*99d0*/  LOP3.LUT R72, R75, 0xffff0000, RZ, 0xc0, !PT ;  /* 0xffff00004b487812 */ /* 0x000fe200078ec0ff */
        /* <DEDUP_REMOVED lines=29> */
[----:B------:R-:W-:Y:S01]  /*9bb0*/  R2UR UR12, R101 ;  /* 0x00000000650c72ca */ /* 0x000fe200000e0000 */
[----:B------:R-:W-:Y:S02]  /*9bc0*/  UIADD3 UR8, UPT, UPT, UR49, 0x6200, URZ ;  /* 0x0000620031087890 */ /* 0x000fe4000fffe0ff */
[----:B---3--:R-:W-:Y:S04]  /*9bd0*/  UIADD3 UR4, UP0, UPT, UR6, 0x680, URZ ;  /* 0x0000068006047890 */ /* 0x008fe8000ff1e0ff */
[----:B------:R-:W-:Y:S09]  /*9be0*/  UIADD3.X UR5, UPT, UPT, URZ, UR7, URZ, UP0, !UPT ;  /* 0x00000007ff057290 */ /* 0x000ff200087fe4ff */
[----:B------:R3:W-:Y:S01]  /*9bf0*/  UTMASTG.4D.IM2COL [UR8], [UR4] ;  /* 0x00000008040073b5 */ /* 0x0007e20008058000 */
[----:B------:R0:W-:Y:S01]  /*9c00*/  UTMACMDFLUSH ;  /* 0x00000000000079b7 */ /* 0x0001e20000000000 */
[----:B---3--:R-:W-:Y:S04]  /*9c10*/  DEPBAR.LE SB0, 0x1 ;  /* 0x000080400000791a */ /* 0x008fe80000000000 */
.L_x_139:
[----:B------:R-:W-:Y:S05]  /*9c20*/  BSYNC.RECONVERGENT B0 ;  /* 0x0000000000007941 */ /* 0x000fea0003800200 */
.L_x_138:
[----:B------:R-:W-:Y:S01]  /*9c30*/  BAR.SYNC.DEFER_BLOCKING 0x1, 0x80 ;  /* 0x0042000000007b1d */ /* 0x000fe20000010000 */
[----:B------:R-:W-:Y:S01]  /*9c40*/  UISETP.NE.AND UP0, UPT, UR53, -0x4, UPT ;  /* 0xfffffffc3500788c */ /* 0x000fe2000bf05270 */
[----:B------:R-:W-:Y:S08]  /*9c50*/  IADD3 R0, PT, PT, R36, 0x1, RZ ;  /* 0x0000000124007810 */ /* 0x000ff00007ffe0ff */
[----:B------:R-:W-:Y:S05]  /*9c60*/  BRA.U !UP0, `(.L_x_140) ;  /* 0x0000000108247547 */ /* 0x000fea000b800000 */
[----:B------:R-:W-:Y:S01]  /*9c70*/  ISETP.NE.AND P0, PT, R104, RZ, PT ;  /* 0x000000ff6800720c */ /* 0x000fe20003f05270 */
[----:B------:R-:W-:Y:S01]  /*9c80*/  IMAD.U32 R2, RZ, RZ, UR50 ;  /* 0x00000032ff027e24 */ /* 0x000fe2000f8e00ff */
[----:B------:R-:W-:Y:S04]  /*9c90*/  UIADD3 UR4, UPT, UPT, UR50, 0x1, URZ ;  /* 0x0000000132047890 */ /* 0x000fe8000fffe0ff */
[----:B------:R-:W-:Y:S04]  /*9ca0*/  UISETP.NE.AND UP0, UPT, UR4, 0x4, UPT ;  /* 0x000000040400788c */ /* 0x000fe8000bf05270 */
[----:B------:R-:W-:Y:S03]  /*9cb0*/  USEL UR50, UR4, URZ, UP0 ;  /* 0x000000ff04327287 */ /* 0x000fe60008000000 */
[----:B------:R-:W-:Y:S05]  /*9cc0*/  @P0 LEA R2, R2, UR49, 0x3 ;  /* 0x0000003102020c11 */ /* 0x000fea000f8e18ff */
[----:B------:R-:W-:Y:S05]  /*9cd0*/  @P0 VIADD R2, R2, 0xa0 ;  /* 0x000000a002020836 */ /* 0x000fea0000000000 */
[----:B------:R-:W-:Y:S04]  /*9ce0*/  @P0 PRMT R2, R107, 0x654, R2 ;  /* 0x000006546b020816 */ /* 0x000fe80000000002 */
[----:B------:R3:W-:Y:S03]  /*9cf0*/  @P0 SYNCS.ARRIVE.TRANS64.RED.A1T0 RZ, [R2+URZ], RZ ;  /* 0x000000ff02ff09a7 */ /* 0x0007e600081004ff */
.L_x_140:
[----:B------:R-:W-:Y:S01]  /*9d00*/  R2UR UR5, R95 ;  /* 0x000000005f0572ca */ /* 0x000fe200000e0000 */
[----:B------:R-:W-:Y:S01]  /*9d10*/  UISETP.NE.AND UP0, UPT, UR62, URZ, UPT ;  /* 0x000000ff3e00728c */ /* 0x000fe2000bf05270 */
[----:B------:R-:W-:Y:S01]  /*9d20*/  R2UR UR4, R96 ;  /* 0x00000000600472ca */ /* 0x000fe200000e0000 */
[----:B------:R-:W-:Y:S01]  /*9d30*/  UIADD3 UR53, UPT, UPT, UR53, 0x4, URZ ;  /* 0x0000000435357890 */ /* 0x000fe2000fffe0ff */
[C---:B------:R-:W-:Y:S01]  /*9d40*/  ISETP.NE.AND P0, PT, R0.reuse, 0x2, PT ;  /* 0x000000020000780c */ /* 0x040fe20003f05270 */
[----:B------:R-:W-:Y:S01]  /*9d50*/  UMOV UR52, UR63 ;  /* 0x0000003f00347c82 */ /* 0x000fe20008000000 */
[----:B------:R-:W-:Y:S02]  /*9d60*/  LOP3.LUT R81, R81, 0x1, RZ, 0x3c, !PT ;  /* 0x0000000151517812 */ /* 0x000fe400078e3cff */
[----:B------:R-:W-:Y:S02]  /*9d70*/  SEL R3, RZ, 0x1, P0 ;  /* 0x00000001ff037807 */ /* 0x000fe40000000000 */
[----:B------:R-:W-:Y:S02]  /*9d80*/  SEL R36, R0, RZ, P0 ;  /* 0x000000ff00247207 */ /* 0x000fe40000000000 */
[----:B------:R-:W-:Y:S01]  /*9d90*/  LOP3.LUT R82, R82, R3, RZ, 0x3c, !PT ;  /* 0x0000000352527212 */ /* 0x000fe200078e3cff */
[----:B------:R-:W-:Y:S02]  /*9da0*/  UIADD3 UR21, UPT, UPT, UR36, UR5, URZ ;  /* 0x0000000524157290 */ /* 0x000fe4000fffe0ff */
[----:B------:R-:W-:Y:S01]  /*9db0*/  UIADD3 UR51, UPT, UPT, UR37, UR4, URZ ;  /* 0x0000000425337290 */ /* 0x000fe2000fffe0ff */
[----:B------:R-:W-:Y:S11]  /*9dc0*/  BRA.U UP0, `(.L_x_141) ;  /* 0xffffffbd00887547 */ /* 0x000ff6000b83ffff */
[----:B------:R-:W-:-:S13]  /*9dd0*/  R2UR UR4, R97 ;  /* 0x00000000610472ca */ /* 0x000fda00000e0000 */
[----:B------:R-:W-:-:S09]  /*9de0*/  UISETP.NE.AND UP0, UPT, UR4, URZ, UPT ;  /* 0x000000ff0400728c */ /* 0x000fd2000bf05270 */
[----:B------:R-:W-:Y:S05]  /*9df0*/  BRA.U !UP0, `(.L_x_142) ;  /* 0x0000000108487547 */ /* 0x000fea000b800000 */
[----:B------:R-:W4:Y:S02]  /*9e00*/  LDCU.64 UR4, c[0x0][0x890] ;  /* 0x00011200ff0477ac */ /* 0x000f240008000a00 */
[----:B----4-:R-:W-:-:S04]  /*9e10*/  UISETP.NE.U32.AND UP0, UPT, UR4, URZ, UPT ;  /* 0x000000ff0400728c */ /* 0x010fc8000bf05070 */
[----:B------:R-:W-:-:S09]  /*9e20*/  UISETP.NE.AND.EX UP0, UPT, UR5, URZ, UPT, UP0 ;  /* 0x000000ff0500728c */ /* 0x000fd2000bf05300 */
[----:B------:R-:W-:Y:S05]  /*9e30*/  BRA.U UP0, `(.L_x_143) ;  /* 0x00000001000c7547 */ /* 0x000fea000b800000 */
[----:B------:R-:W-:-:S13]  /*9e40*/  FSETP.NEU.AND P0, PT, R41, RZ, PT ;  /* 0x000000ff2900720b */ /* 0x000fda0003f0d000 */
[----:B------:R-:W-:Y:S05]  /*9e50*/  @!P0 EXIT ;  /* 0x000000000000894d */ /* 0x000fea0003800000 */
[----:B------:R-:W-:Y:S05]  /*9e60*/  BRA `(.L_x_142) ;  /* 0x00000000002c7947 */ /* 0x000fea0003800000 */
.L_x_143:
[----:B------:R-:W-:Y:S01]  /*9e70*/  ISETP.NE.AND P0, PT, R103, RZ, PT ;  /* 0x000000ff6700720c */ /* 0x000fe20003f05270 */
[----:B------:R-:W-:-:S12]  /*9e80*/  BSSY.RECONVERGENT B0, `(.L_x_142) ;  /* 0x0000009000007945 */ /* 0x000fd80003800200 */
[----:B------:R-:W-:Y:S05]  /*9e90*/  @P0 BRA `(.L_x_144) ;  /* 0x0000000000140947 */ /* 0x000fea0003800000 */
[----:B------:R-:W4:Y:S02]  /*9ea0*/  LDCU.64 UR4, c[0x0][0x888] ;  /* 0x00011100ff0477ac */ /* 0x000f240008000a00 */
[----:B----4-:R-:W-:-:S04]  /*9eb0*/  ISETP.NE.U32.AND P0, PT, RZ, UR4, PT ;  /* 0x00000004ff007c0c */ /* 0x010fc8000bf05070 */
[----:B------:R-:W-:-:S13]  /*9ec0*/  ISETP.NE.AND.EX P0, PT, RZ, UR5, PT, P0 ;  /* 0x00000005ff007c0c */ /* 0x000fda000bf05300 */
[----:B------:R-:W-:Y:S05]  /*9ed0*/  @!P0 EXIT ;  /* 0x000000000000894d */ /* 0x000fea0003800000 */
[----:B------:R-:W-:Y:S05]  /*9ee0*/  BRA `(.L_x_145) ;  /* 0x0000000000087947 */ /* 0x000fea0003800000 */
.L_x_144:
[----:B------:R-:W-:-:S13]  /*9ef0*/  FSETP.NEU.AND P0, PT, R41, RZ, PT ;  /* 0x000000ff2900720b */ /* 0x000fda0003f0d000 */
[----:B------:R-:W-:Y:S05]  /*9f00*/  @!P0 EXIT ;  /* 0x000000000000894d */ /* 0x000fea0003800000 */
.L_x_145:
[----:B------:R-:W-:Y:S05]  /*9f10*/  BSYNC.RECONVERGENT B0 ;  /* 0x0000000000007941 */ /* 0x000fea0003800200 */
.L_x_142:
[----:B------:R-:W4:Y:S01]  /*9f20*/  S2UR UR5, SR_CgaCtaId ;  /* 0x00000000000579c3 */ /* 0x000f220000008800 */
[----:B------:R-:W-:Y:S01]  /*9f30*/  ULEA UR4, UR50, UR49, 0x3 ;  /* 0x0000003132047291 */ /* 0x000fe2000f8e18ff */
[----:B------:R-:W-:-:S04]  /*9f40*/  DEPBAR.LE SB0, 0x0 ;  /* 0x000080000000791a */ /* 0x000fc80000000000 */
[----:B------:R-:W-:-:S04]  /*9f50*/  UIADD3 UR4, UPT, UPT, UR4, 0xa0, URZ ;  /* 0x000000a004047890 */ /* 0x000fc8000fffe0ff */
[----:B----4-:R-:W-:-:S09]  /*9f60*/  UPRMT UR4, UR5, 0x654, UR4 ;  /* 0x0000065405047896 */ /* 0x010fd20008000004 */
[----:B------:R-:W-:Y:S01]  /*9f70*/  SYNCS.ARRIVE.TRANS64.RED.A1T0 RZ, [UR4], RZ ;  /* 0x000000ffffff79a7 */ /* 0x000fe20008100404 */
[----:B------:R-:W-:Y:S05]  /*9f80*/  EXIT ;  /* 0x000000000000794d */ /* 0x000fea0003800000 */
.L_x_24:
[----:B------:R-:W-:Y:S07]  /*9f90*/  MOV R0, UR9 ;  /* 0x0000000900007c02 */ /* 0x000fee0008000f00 */
.L_x_146:
[----:B-1----:R1:W2:Y:S02]  /*9fa0*/  SYNCS.PHASECHK.TRANS64.TRYWAIT P0, [R0+URZ+0x40], R5 ;  /* 0x00004005000075a7 */ /* 0x0022a400080011ff */
[----:B--2---:R-:W-:Y:S05]  /*9fb0*/  @!P0 NANOSLEEP.SYNCS 0x989680 ;  /* 0x009896800000895d */ /* 0x004fea0003900000 */
[----:B------:R-:W2:Y:S02]  /*9fc0*/  @!P0 SYNCS.PHASECHK.TRANS64 P0, [R0+URZ+0x40], R5 ;  /* 0x00004005000085a7 */ /* 0x000ea400080010ff */
[----:B--2---:R-:W-:Y:S05]  /*9fd0*/  @!P0 BRA `(.L_x_146) ;  /* 0xfffffffc00f08947 */ /* 0x004fea000383ffff */
[----:B------:R-:W-:Y:S05]  /*9fe0*/  BRA `(.L_x_23) ;  /* 0xffffff7800e47947 */ /* 0x000fea000383ffff */
.L_x_31:
[----:B------:R-:W-:Y:S07]  /*9ff0*/  MOV R0, UR9 ;  /* 0x0000000900007c02 */ /* 0x000fee0008000f00 */
.L_x_147:
[----:B-1----:R1:W2:Y:S02]  /*a000*/  SYNCS.PHASECHK.TRANS64.TRYWAIT P0, [R0+URZ+0x40], R5 ;  /* 0x00004005000075a7 */ /* 0x0022a400080011ff */
[----:B--2---:R-:W-:Y:S05]  /*a010*/  @!P0 NANOSLEEP.SYNCS 0x989680 ;  /* 0x009896800000895d */ /* 0x004fea0003900000 */
[----:B------:R-:W2:Y:S02]  /*a020*/  @!P0 SYNCS.PHASECHK.TRANS64 P0, [R0+URZ+0x40], R5 ;  /* 0x00004005000085a7 */ /* 0x000ea400080010ff */
[----:B--2---:R-:W-:Y:S05]  /*a030*/  @!P0 BRA `(.L_x_147) ;  /* 0xfffffffc00f08947 */ /* 0x004fea000383ffff */
[----:B------:R-:W-:Y:S05]  /*a040*/  BRA `(.L_x_30) ;  /* 0xffffff8000407947 */ /* 0x000fea000383ffff */
.L_x_36:
[----:B------:R-:W-:-:S07]  /*a050*/  MOV R0, UR25 ;  /* 0x0000001900007c02 */ /* 0x000fce0008000f00 */
.L_x_148:
[----:B-1----:R1:W2:Y:S02]  /*a060*/  SYNCS.PHASECHK.TRANS64.TRYWAIT P0, [R0+URZ+0xd0], R3 ;  /* 0x0000d003000075a7 */ /* 0x0022a400080011ff */
[----:B--2---:R-:W-:Y:S05]  /*a070*/  @!P0 NANOSLEEP.SYNCS 0x989680 ;  /* 0x009896800000895d */ /* 0x004fea0003900000 */
[----:B------:R-:W2:Y:S02]  /*a080*/  @!P0 SYNCS.PHASECHK.TRANS64 P0, [R0+URZ+0xd0], R3 ;  /* 0x0000d003000085a7 */ /* 0x000ea400080010ff */
[----:B--2---:R-:W-:Y:S05]  /*a090*/  @!P0 BRA `(.L_x_148) ;  /* 0xfffffffc00f08947 */ /* 0x004fea000383ffff */
[----:B------:R-:W-:Y:S05]  /*a0a0*/  BRA `(.L_x_149) ;  /* 0xffffff84000c7947 */ /* 0x000fea000383ffff */
.L_x_40:
[----:B------:R-:W-:-:S07]  /*a0b0*/  MOV R0, UR4 ;  /* 0x0000000400007c02 */ /* 0x000fce0008000f00 */
.L_x_150:
[----:B-1----:R1:W2:Y:S02]  /*a0c0*/  SYNCS.PHASECHK.TRANS64.TRYWAIT P0, [R0+URZ], R3 ;  /* 0x00000003000075a7 */ /* 0x0022a400080011ff */
[----:B--2---:R-:W-:Y:S05]  /*a0d0*/  @!P0 NANOSLEEP.SYNCS 0x989680 ;  /* 0x009896800000895d */ /* 0x004fea0003900000 */
[----:B------:R-:W2:Y:S02]  /*a0e0*/  @!P0 SYNCS.PHASECHK.TRANS64 P0, [R0+URZ], R3 ;  /* 0x00000003000085a7 */ /* 0x000ea400080010ff */
[----:B--2---:R-:W-:Y:S05]  /*a0f0*/  @!P0 BRA `(.L_x_150) ;  /* 0xfffffffc00f08947 */ /* 0x004fea000383ffff */
[----:B------:R-:W-:Y:S05]  /*a100*/  BRA `(.L_x_151) ;  /* 0xffffff8800a47947 */ /* 0x000fea000383ffff */
.L_x_41:
[----:B------:R-:W-:-:S07]  /*a110*/  MOV R0, UR5 ;  /* 0x0000000500007c02 */ /* 0x000fce0008000f00 */
.L_x_152:
[----:B-1----:R1:W2:Y:S02]  /*a120*/  SYNCS.PHASECHK.TRANS64.TRYWAIT P0, [R0+URZ], R3 ;  /* 0x00000003000075a7 */ /* 0x0022a400080011ff */
[----:B--2---:R-:W-:Y:S05]  /*a130*/  @!P0 NANOSLEEP.SYNCS 0x989680 ;  /* 0x009896800000895d */ /* 0x004fea0003900000 */
[----:B------:R-:W2:Y:S02]  /*a140*/  @!P0 SYNCS.PHASECHK.TRANS64 P0, [R0+URZ], R3 ;  /* 0x00000003000085a7 */ /* 0x000ea400080010ff */
[----:B--2---:R-:W-:Y:S05]  /*a150*/  @!P0 BRA `(.L_x_152) ;  /* 0xfffffffc00f08947 */ /* 0x004fea000383ffff */
[----:B------:R-:W-:Y:S05]  /*a160*/  BRA `(.L_x_153) ;  /* 0xffffff8800b47947 */ /* 0x000fea000383ffff */
.L_x_42:
[----:B------:R-:W-:-:S07]  /*a170*/  MOV R0, UR5 ;  /* 0x0000000500007c02 */ /* 0x000fce0008000f00 */
.L_x_154:
[----:B-1----:R1:W2:Y:S02]  /*a180*/  SYNCS.PHASECHK.TRANS64.TRYWAIT P0, [R0+URZ], R3 ;  /* 0x00000003000075a7 */ /* 0x0022a400080011ff */
[----:B--2---:R-:W-:Y:S05]  /*a190*/  @!P0 NANOSLEEP.SYNCS 0x989680 ;  /* 0x009896800000895d */ /* 0x004fea0003900000 */
[----:B------:R-:W2:Y:S02]  /*a1a0*/  @!P0 SYNCS.PHASECHK.TRANS64 P0, [R0+URZ], R3 ;  /* 0x00000003000085a7 */ /* 0x000ea400080010ff */
[----:B--2---:R-:W-:Y:S05]  /*a1b0*/  @!P0 BRA `(.L_x_154) ;  /* 0xfffffffc00f08947 */ /* 0x004fea000383ffff */
[----:B------:R-:W-:Y:S05]  /*a1c0*/  BRA `(.L_x_155) ;  /* 0xffffff8800c47947 */ /* 0x000fea000383ffff */
.L_x_43:
[----:B------:R-:W-:-:S07]  /*a1d0*/  MOV R0, UR5 ;  /* 0x0000000500007c02 */ /* 0x000fce0008000f00 */
.L_x_156:
[----:B-1----:R1:W2:Y:S02]  /*a1e0*/  SYNCS.PHASECHK.TRANS64.TRYWAIT P0, [R0+URZ], R3 ;  /* 0x00000003000075a7 */ /* 0x0022a400080011ff */
[----:B--2---:R-:W-:Y:S05]  /*a1f0*/  @!P0 NANOSLEEP.SYNCS 0x989680 ;  /* 0x009896800000895d */ /* 0x004fea0003900000 */
[----:B------:R-:W2:Y:S02]  /*a200*/  @!P0 SYNCS.PHASECHK.TRANS64 P0, [R0+URZ], R3 ;  /* 0x00000003000085a7 */ /* 0x000ea400080010ff */
[----:B--2---:R-:W-:Y:S05]  /*a210*/  @!P0 BRA `(.L_x_156) ;  /* 0xfffffffc00f08947 */ /* 0x004fea000383ffff */
[----:B------:R-:W-:Y:S05]  /*a220*/  BRA `(.L_x_157) ;  /* 0xffffff8800d47947 */ /* 0x000fea000383ffff */
.L_x_44:
[----:B------:R-:W-:-:S07]  /*a230*/  MOV R0, UR5 ;  /* 0x0000000500007c02 */ /* 0x000fce0008000f00 */
.L_x_158:
[----:B-1----:R1:W2:Y:S02]  /*a240*/  SYNCS.PHASECHK.TRANS64.TRYWAIT P0, [R0+URZ], R3 ;  /* 0x00000003000075a7 */ /* 0x0022a400080011ff */
[----:B--2---:R-:W-:Y:S05]  /*a250*/  @!P0 NANOSLEEP.SYNCS 0x989680 ;  /* 0x009896800000895d */ /* 0x004fea0003900000 */
[----:B------:R-:W2:Y:S02]  /*a260*/  @!P0 SYNCS.PHASECHK.TRANS64 P0, [R0+URZ], R3 ;  /* 0x00000003000085a7 */ /* 0x000ea400080010ff */
[----:B--2---:R-:W-:Y:S05]  /*a270*/  @!P0 BRA `(.L_x_158) ;  /* 0xfffffffc00f08947 */ /* 0x004fea000383ffff */
[----:B------:R-:W-:Y:S05]  /*a280*/  BRA `(.L_x_159) ;  /* 0xffffff8800e47947 */ /* 0x000fea000383ffff */
.L_x_45:
[----:B------:R-:W-:-:S07]  /*a290*/  MOV R0, UR5 ;  /* 0x0000000500007c02 */ /* 0x000fce0008000f00 */
.L_x_160:
[----:B-1----:R1:W2:Y:S02]  /*a2a0*/  SYNCS.PHASECHK.TRANS64.TRYWAIT P0, [R0+URZ], R3 ;  /* 0x00000003000075a7 */ /* 0x0022a400080011ff */
[----:B--2---:R-:W-:Y:S05]  /*a2b0*/  @!P0 NANOSLEEP.SYNCS 0x989680 ;  /* 0x009896800000895d */ /* 0x004fea0003900000 */
[----:B------:R-:W2:Y:S02]  /*a2c0*/  @!P0 SYNCS.PHASECHK.TRANS64 P0, [R0+URZ], R3 ;  /* 0x00000003000085a7 */ /* 0x000ea400080010ff */
[----:B--2---:R-:W-:Y:S05]  /*a2d0*/  @!P0 BRA `(.L_x_160) ;  /* 0xfffffffc00f08947 */ /* 0x004fea000383ffff */
[----:B------:R-:W-:Y:S05]  /*a2e0*/  BRA `(.L_x_161) ;  /* 0xffffff8800f47947 */ /* 0x000fea000383ffff */
.L_x_46:
[----:B------:R-:W-:-:S07]  /*a2f0*/  MOV R0, UR5 ;  /* 0x0000000500007c02 */ /* 0x000fce0008000f00 */
.L_x_162:
[----:B-1----:R1:W2:Y:S02]  /*a300*/  SYNCS.PHASECHK.TRANS64.TRYWAIT P0, [R0+URZ], R3 ;  /* 0x00000003000075a7 */ /* 0x0022a400080011ff */
[----:B--2---:R-:W-:Y:S05]  /*a310*/  @!P0 NANOSLEEP.SYNCS 0x989680 ;  /* 0x009896800000895d */ /* 0x004fea0003900000 */
[----:B------:R-:W2:Y:S02]  /*a320*/  @!P0 SYNCS.PHASECHK.TRANS64 P0, [R0+URZ], R3 ;  /* 0x00000003000085a7 */ /* 0x000ea400080010ff */
[----:B--2---:R-:W-:Y:S05]  /*a330*/  @!P0 BRA `(.L_x_162) ;  /* 0xfffffffc00f08947 */ /* 0x004fea000383ffff */
[----:B------:R-:W-:Y:S05]  /*a340*/  BRA `(.L_x_163) ;  /* 0xffffff8c00047947 */ /* 0x000fea000383ffff */
.L_x_49:
[----:B------:R-:W-:-:S07]  /*a350*/  MOV R4, UR4 ;  /* 0x0000000400047c02 */ /* 0x000fce0008000f00 */
.L_x_164:
[----:B--2---:R2:W3:Y:S02]  /*a360*/  SYNCS.PHASECHK.TRANS64.TRYWAIT P1, [R4+URZ+0xd8], R7 ;  /* 0x0000d807040075a7 */ /* 0x0044e400080211ff */
[----:B---3--:R-:W-:Y:S05]  /*a370*/  @!P1 NANOSLEEP.SYNCS 0x989680 ;  /* 0x009896800000995d */ /* 0x008fea0003900000 */
[----:B------:R-:W3:Y:S02]  /*a380*/  @!P1 SYNCS.PHASECHK.TRANS64 P1, [R4+URZ+0xd8], R7 ;  /* 0x0000d807040095a7 */ /* 0x000ee400080210ff */
[----:B---3--:R-:W-:Y:S05]  /*a390*/  @!P1 BRA `(.L_x_164) ;  /* 0xfffffffc00f09947 */ /* 0x008fea000383ffff */
[----:B------:R-:W-:Y:S05]  /*a3a0*/  BRA `(.L_x_165) ;  /* 0xffffff8c00747947 */ /* 0x000fea000383ffff */
.L_x_50:
[----:B--2---:R-:W-:-:S07]  /*a3b0*/  MOV R4, UR4 ;  /* 0x0000000400047c02 */ /* 0x004fce0008000f00 */
.L_x_166:
[----:B--2---:R2:W3:Y:S02]  /*a3c0*/  SYNCS.PHASECHK.TRANS64.TRYWAIT P1, [R4+URZ+0xd0], R5 ;  /* 0x0000d005040075a7 */ /* 0x0044e400080211ff */
[----:B---3--:R-:W-:Y:S05]  /*a3d0*/  @!P1 NANOSLEEP.SYNCS 0x989680 ;  /* 0x009896800000995d */ /* 0x008fea0003900000 */
[----:B------:R-:W3:Y:S02]  /*a3e0*/  @!P1 SYNCS.PHASECHK.TRANS64 P1, [R4+URZ+0xd0], R5 ;  /* 0x0000d005040095a7 */ /* 0x000ee400080210ff */
[----:B---3--:R-:W-:Y:S05]  /*a3f0*/  @!P1 BRA `(.L_x_166) ;  /* 0xfffffffc00f09947 */ /* 0x008fea000383ffff */
[----:B------:R-:W-:Y:S05]  /*a400*/  BRA `(.L_x_167) ;  /* 0xffffff8c007c7947 */ /* 0x000fea000383ffff */
.L_x_60:
[----:B--2---:R-:W-:-:S04]  /*a410*/  MOV R5, UR5 ;  /* 0x0000000500057c02 */ /* 0x004fc80008000f00 */
[----:B------:R2:W3:Y:S03]  /*a420*/  SYNCS.PHASECHK.TRANS64.TRYWAIT P0, [R5+URZ+0x8], R6 ;  /* 0x00000806050075a7 */ /* 0x0004e600080011ff */
[----:B---3--:R-:W-:Y:S05]  /*a430*/  @!P0 NANOSLEEP.SYNCS 0x989680 ;  /* 0x009896800000895d */ /* 0x008fea0003900000 */
[----:B------:R-:W3:Y:S02]  /*a440*/  @!P0 SYNCS.PHASECHK.TRANS64 P0, [R5+URZ+0x8], R6 ;  /* 0x00000806050085a7 */ /* 0x000ee400080010ff */
[----:B---3--:R-:W-:Y:S05]  /*a450*/  @!P0 BRA `(.L_x_60) ;  /* 0xfffffffc00ec8947 */ /* 0x008fea000383ffff */
[----:B------:R-:W-:Y:S05]  /*a460*/  BRA `(.L_x_59) ;  /* 0xffffff9000487947 */ /* 0x000fea000383ffff */
.L_x_62:
[----:B------:R-:W-:Y:S01]  /*a470*/  BSSY B0, `(.L_x_168) ;  /* 0x0000006000007945 */ /* 0x000fe20003800000 */
[----:B------:R-:W-:-:S07]  /*a480*/  MOV R15, 0xffffffff ;  /* 0xffffffff000f7802 */ /* 0x000fce0000000f00 */
[----:B-12--5:R-:W-:Y:S05]  /*a490*/  WARPSYNC.COLLECTIVE R15, `(.L_x_169) ;  /* 0x000000000f0c7348 */ /* 0x026fea0003c00000 */
[----:B------:R-:W-:Y:S02]  /*a4a0*/  ELECT P6, UR79, PT ;  /* 0x00000000004f782f */ /* 0x000fe400038c0000 */
[----:B------:R-:W-:Y:S01]  /*a4b0*/  MOV R14, UR79 ;  /* 0x0000004f000e7c02 */ /* 0x000fe20008000f00 */
[----:B-12--5:R-:W-:Y:S10]  /*a4c0*/  ENDCOLLECTIVE ;  /* 0x000000000000791b */ /* 0x026ff40003800000 */
.L_x_169:
[----:B------:R-:W-:Y:S05]  /*a4d0*/  BSYNC B0 ;  /* 0x0000000000007941 */ /* 0x000fea0003800000 */
.L_x_168:
[----:B------:R-:W-:Y:S05]  /*a4e0*/  BRA `(.L_x_170) ;  /* 0xffffff9000787947 */ /* 0x000fea000383ffff */
.L_x_64:
[----:B--2---:R-:W-:-:S04]  /*a4f0*/  MOV R3, UR5 ;  /* 0x0000000500037c02 */ /* 0x004fc80008000f00 */
[----:B------:R2:W3:Y:S03]  /*a500*/  SYNCS.PHASECHK.TRANS64.TRYWAIT P0, [R3+URZ+0x8], R4 ;  /* 0x00000804030075a7 */ /* 0x0004e600080011ff */
[----:B---3--:R-:W-:Y:S05]  /*a510*/  @!P0 NANOSLEEP.SYNCS 0x989680 ;  /* 0x009896800000895d */ /* 0x008fea0003900000 */
[----:B------:R-:W3:Y:S02]  /*a520*/  @!P0 SYNCS.PHASECHK.TRANS64 P0, [R3+URZ+0x8], R4 ;  /* 0x00000804030085a7 */ /* 0x000ee400080010ff */
[----:B---3--:R-:W-:Y:S05]  /*a530*/  @!P0 BRA `(.L_x_64) ;  /* 0xfffffffc00ec8947 */ /* 0x008fea000383ffff */
[----:B------:R-:W-:Y:S05]  /*a540*/  BRA `(.L_x_63) ;  /* 0xffffff90007c7947 */ /* 0x000fea000383ffff */
.L_x_65:
[----:B------:R-:W-:-:S07]  /*a550*/  MOV R4, UR20 ;  /* 0x0000001400047c02 */ /* 0x000fce0008000f00 */
.L_x_171:
[----:B-1----:R1:W2:Y:S02]  /*a560*/  SYNCS.PHASECHK.TRANS64.TRYWAIT P0, [R4+URZ+0xd0], R5 ;  /* 0x0000d005040075a7 */ /* 0x0022a400080011ff */
[----:B--2---:R-:W-:Y:S05]  /*a570*/  @!P0 NANOSLEEP.SYNCS 0x989680 ;  /* 0x009896800000895d */ /* 0x004fea0003900000 */
[----:B------:R-:W2:Y:S02]  /*a580*/  @!P0 SYNCS.PHASECHK.TRANS64 P0, [R4+URZ+0xd0], R5 ;  /* 0x0000d005040085a7 */ /* 0x000ea400080010ff */
[----:B--2---:R-:W-:Y:S05]  /*a590*/  @!P0 BRA `(.L_x_171) ;  /* 0xfffffffc00f08947 */ /* 0x004fea000383ffff */
[----:B------:R-:W-:Y:S05]  /*a5a0*/  BRA `(.L_x_172) ;  /* 0xffffff9400787947 */ /* 0x000fea000383ffff */
.L_x_67:
[----:B------:R-:W-:-:S07]  /*a5b0*/  MOV R4, UR25 ;  /* 0x0000001900047c02 */ /* 0x000fce0008000f00 */
.L_x_173:
[----:B-1----:R1:W2:Y:S02]  /*a5c0*/  SYNCS.PHASECHK.TRANS64.TRYWAIT P0, [R4+URZ+0xf0], R5 ;  /* 0x0000f005040075a7 */ /* 0x0022a400080011ff */
[----:B--2---:R-:W-:Y:S05]  /*a5d0*/  @!P0 NANOSLEEP.SYNCS 0x989680 ;  /* 0x009896800000895d */ /* 0x004fea0003900000 */
[----:B------:R-:W2:Y:S02]  /*a5e0*/  @!P0 SYNCS.PHASECHK.TRANS64 P0, [R4+URZ+0xf0], R5 ;  /* 0x0000f005040085a7 */ /* 0x000ea400080010ff */
[----:B--2---:R-:W-:Y:S05]  /*a5f0*/  @!P0 BRA `(.L_x_173) ;  /* 0xfffffffc00f08947 */ /* 0x004fea000383ffff */
[----:B------:R-:W-:Y:S05]  /*a600*/  BRA `(.L_x_66) ;  /* 0xffffff9400987947 */ /* 0x000fea000383ffff */
.L_x_71:
[----:B-1----:R-:W-:Y:S07]  /*a610*/  MOV R4, UR18 ;  /* 0x0000001200047c02 */ /* 0x002fee0008000f00 */
.L_x_174:
[----:B-1----:R1:W2:Y:S02]  /*a620*/  SYNCS.PHASECHK.TRANS64.TRYWAIT P0, [R4+URZ], R7 ;  /* 0x00000007040075a7 */ /* 0x0022a400080011ff */
[----:B--2---:R-:W-:Y:S05]  /*a630*/  @!P0 NANOSLEEP.SYNCS 0x989680 ;  /* 0x009896800000895d */ /* 0x004fea0003900000 */
[----:B------:R-:W2:Y:S02]  /*a640*/  @!P0 SYNCS.PHASECHK.TRANS64 P0, [R4+URZ], R7 ;  /* 0x00000007040085a7 */ /* 0x000ea400080010ff */
[----:B--2---:R-:W-:Y:S05]  /*a650*/  @!P0 BRA `(.L_x_174) ;  /* 0xfffffffc00f08947 */ /* 0x004fea000383ffff */
[----:B------:R-:W-:Y:S05]  /*a660*/  BRA `(.L_x_70) ;  /* 0xffffff9400bc7947 */ /* 0x000fea000383ffff */
.L_x_75:
[----:B--2---:R-:W-:-:S07]  /*a670*/  MOV R0, UR4 ;  /* 0x0000000400007c02 */ /* 0x004fce0008000f00 */
.L_x_175:
[----:B-1----:R1:W2:Y:S02]  /*a680*/  SYNCS.PHASECHK.TRANS64.TRYWAIT P0, [R0+URZ], R5 ;  /* 0x00000005000075a7 */ /* 0x0022a400080011ff */
[----:B--2---:R-:W-:Y:S05]  /*a690*/  @!P0 NANOSLEEP.SYNCS 0x989680 ;  /* 0x009896800000895d */ /* 0x004fea0003900000 */
[----:B------:R-:W2:Y:S02]  /*a6a0*/  @!P0 SYNCS.PHASECHK.TRANS64 P0, [R0+URZ], R5 ;  /* 0x00000005000085a7 */ /* 0x000ea400080010ff */
[----:B--2---:R-:W-:Y:S05]  /*a6b0*/  @!P0 BRA `(.L_x_175) ;  /* 0xfffffffc00f08947 */ /* 0x004fea000383ffff */
[----:B------:R-:W-:Y:S05]  /*a6c0*/  BRA `(.L_x_176) ;  /* 0xffffff9800c47947 */ /* 0x000fea000383ffff */
.L_x_78:
[----:B------:R-:W-:-:S07]  /*a6d0*/  MOV R0, UR20 ;  /* 0x0000001400007c02 */ /* 0x000fce0008000f00 */
.L_x_177:
[----:B-1----:R1:W2:Y:S02]  /*a6e0*/  SYNCS.PHASECHK.TRANS64.TRYWAIT P1, [R0+URZ+0x100], R5 ;  /* 0x00010005000075a7 */ /* 0x0022a400080211ff */
[----:B--2---:R-:W-:Y:S05]  /*a6f0*/  @!P1 NANOSLEEP.SYNCS 0x989680 ;  /* 0x009896800000995d */ /* 0x004fea0003900000 */
[----:B------:R-:W2:Y:S02]  /*a700*/  @!P1 SYNCS.PHASECHK.TRANS64 P1, [R0+URZ+0x100], R5 ;  /* 0x00010005000095a7 */ /* 0x000ea400080210ff */
[----:B--2---:R-:W-:Y:S05]  /*a710*/  @!P1 BRA `(.L_x_177) ;  /* 0xfffffffc00f09947 */ /* 0x004fea000383ffff */
[----:B------:R-:W-:Y:S05]  /*a720*/  BRA `(.L_x_178) ;  /* 0xffffff9c00107947 */ /* 0x000fea000383ffff */
.L_x_83:
[----:B------:R-:W-:Y:S07]  /*a730*/  MOV R2, UR31 ;  /* 0x0000001f00027c02 */ /* 0x000fee0008000f00 */
.L_x_179:
[----:B-1----:R1:W2:Y:S02]  /*a740*/  SYNCS.PHASECHK.TRANS64.TRYWAIT P0, [R2+URZ+0xd0], R3 ;  /* 0x0000d003020075a7 */ /* 0x0022a400080011ff */
[----:B--2---:R-:W-:Y:S05]  /*a750*/  @!P0 NANOSLEEP.SYNCS 0x989680 ;  /* 0x009896800000895d */ /* 0x004fea0003900000 */
[----:B------:R-:W2:Y:S02]  /*a760*/  @!P0 SYNCS.PHASECHK.TRANS64 P0, [R2+URZ+0xd0], R3 ;  /* 0x0000d003020085a7 */ /* 0x000ea400080010ff */
[----:B--2---:R-:W-:Y:S05]  /*a770*/  @!P0 BRA `(.L_x_179) ;  /* 0xfffffffc00f08947 */ /* 0x004fea000383ffff */
[----:B------:R-:W-:Y:S05]  /*a780*/  BRA `(.L_x_180) ;  /* 0xffffffa000647947 */ /* 0x000fea000383ffff */
.L_x_86:
[----:B------:R-:W-:Y:S07]  /*a790*/  MOV R2, UR31 ;  /* 0x0000001f00027c02 */ /* 0x000fee0008000f00 */
.L_x_181:
[----:B-1----:R1:W2:Y:S02]  /*a7a0*/  SYNCS.PHASECHK.TRANS64.TRYWAIT P2, [R2+URZ+0xc8], R3 ;  /* 0x0000c803020075a7 */ /* 0x0022a400080411ff */
[----:B--2---:R-:W-:Y:S05]  /*a7b0*/  @!P2 NANOSLEEP.SYNCS 0x989680 ;  /* 0x009896800000a95d */ /* 0x004fea0003900000 */
[----:B------:R-:W2:Y:S02]  /*a7c0*/  @!P2 SYNCS.PHASECHK.TRANS64 P2, [R2+URZ+0xc8], R3 ;  /* 0x0000c8030200a5a7 */ /* 0x000ea400080410ff */
[----:B--2---:R-:W-:Y:S05]  /*a7d0*/  @!P2 BRA `(.L_x_181) ;  /* 0xfffffffc00f0a947 */ /* 0x004fea000383ffff */
[----:B------:R-:W-:Y:S05]  /*a7e0*/  BRA `(.L_x_85) ;  /* 0xffffffa400c87947 */ /* 0x000fea000383ffff */
.L_x_89:
[----:B-1----:R-:W-:Y:S07]  /*a7f0*/  MOV R3, UR31 ;  /* 0x0000001f00037c02 */ /* 0x002fee0008000f00 */
.L_x_182:
[----:B-1----:R1:W2:Y:S02]  /*a800*/  SYNCS.PHASECHK.TRANS64.TRYWAIT P1, [R3+URZ+0xa0], R8 ;  /* 0x0000a008030075a7 */ /* 0x0022a400080211ff */
[----:B--2---:R-:W-:Y:S05]  /*a810*/  @!P1 NANOSLEEP.SYNCS 0x989680 ;  /* 0x009896800000995d */ /* 0x004fea0003900000 */
[----:B------:R-:W2:Y:S02]  /*a820*/  @!P1 SYNCS.PHASECHK.TRANS64 P1, [R3+URZ+0xa0], R8 ;  /* 0x0000a008030095a7 */ /* 0x000ea400080210ff */
[----:B--2---:R-:W-:Y:S05]  /*a830*/  @!P1 BRA `(.L_x_182) ;  /* 0xfffffffc00f09947 */ /* 0x004fea000383ffff */
[----:B------:R-:W-:Y:S05]  /*a840*/  BRA `(.L_x_183) ;  /* 0xffffffa800587947 */ /* 0x000fea000383ffff */
.L_x_90:
[----:B------:R-:W-:Y:S07]  /*a850*/  MOV R3, UR31 ;  /* 0x0000001f00037c02 */ /* 0x000fee0008000f00 */
.L_x_184:
[----:B-1----:R1:W2:Y:S02]  /*a860*/  SYNCS.PHASECHK.TRANS64.TRYWAIT P1, [R3+URZ+0xa8], R8 ;  /* 0x0000a808030075a7 */ /* 0x0022a400080211ff */
[----:B--2---:R-:W-:Y:S05]  /*a870*/  @!P1 NANOSLEEP.SYNCS 0x989680 ;  /* 0x009896800000995d */ /* 0x004fea0003900000 */
[----:B------:R-:W2:Y:S02]  /*a880*/  @!P1 SYNCS.PHASECHK.TRANS64 P1, [R3+URZ+0xa8], R8 ;  /* 0x0000a808030095a7 */ /* 0x000ea400080210ff */
[----:B--2---:R-:W-:Y:S05]  /*a890*/  @!P1 BRA `(.L_x_184) ;  /* 0xfffffffc00f09947 */ /* 0x004fea000383ffff */
[----:B------:R-:W-:Y:S05]  /*a8a0*/  BRA `(.L_x_185) ;  /* 0xffffffa800907947 */ /* 0x000fea000383ffff */
.L_x_91:
[----:B------:R-:W-:Y:S07]  /*a8b0*/  MOV R3, UR31 ;  /* 0x0000001f00037c02 */ /* 0x000fee0008000f00 */
.L_x_186:
[----:B-1----:R1:W2:Y:S02]  /*a8c0*/  SYNCS.PHASECHK.TRANS64.TRYWAIT P1, [R3+URZ+0xb0], R8 ;  /* 0x0000b008030075a7 */ /* 0x0022a400080211ff */
[----:B--2---:R-:W-:Y:S05]  /*a8d0*/  @!P1 NANOSLEEP.SYNCS 0x989680 ;  /* 0x009896800000995d */ /* 0x004fea0003900000 */
[----:B------:R-:W2:Y:S02]  /*a8e0*/  @!P1 SYNCS.PHASECHK.TRANS64 P1, [R3+URZ+0xb0], R8 ;  /* 0x0000b008030095a7 */ /* 0x000ea400080210ff */
[----:B--2---:R-:W-:Y:S05]  /*a8f0*/  @!P1 BRA `(.L_x_186) ;  /* 0xfffffffc00f09947 */ /* 0x004fea000383ffff */
[----:B------:R-:W-:Y:S05]  /*a900*/  BRA `(.L_x_187) ;  /* 0xffffffa800d87947 */ /* 0x000fea000383ffff */
.L_x_92:
[----:B------:R-:W-:Y:S07]  /*a910*/  MOV R3, UR31 ;  /* 0x0000001f00037c02 */ /* 0x000fee0008000f00 */
.L_x_188:
[----:B-1----:R1:W2:Y:S02]  /*a920*/  SYNCS.PHASECHK.TRANS64.TRYWAIT P0, [R3+URZ+0xb8], R8 ;  /* 0x0000b808030075a7 */ /* 0x0022a400080011ff */
[----:B--2---:R-:W-:Y:S05]  /*a930*/  @!P0 NANOSLEEP.SYNCS 0x989680 ;  /* 0x009896800000895d */ /* 0x004fea0003900000 */
[----:B------:R-:W2:Y:S02]  /*a940*/  @!P0 SYNCS.PHASECHK.TRANS64 P0, [R3+URZ+0xb8], R8 ;  /* 0x0000b808030085a7 */ /* 0x000ea400080010ff */
[----:B--2---:R-:W-:Y:S05]  /*a950*/  @!P0 BRA `(.L_x_188) ;  /* 0xfffffffc00f08947 */ /* 0x004fea000383ffff */
[----:B------:R-:W-:Y:S05]  /*a960*/  BRA `(.L_x_189) ;  /* 0xffffffac00287947 */ /* 0x000fea000383ffff */
.L_x_94:
[----:B-1----:R-:W-:-:S07]  /*a970*/  MOV R0, UR31 ;  /* 0x0000001f00007c02 */ /* 0x002fce0008000f00 */
.L_x_190:
[----:B-1----:R1:W2:Y:S02]  /*a980*/  SYNCS.PHASECHK.TRANS64.TRYWAIT P0, [R0+URZ+0xa0], R3 ;  /* 0x0000a003000075a7 */ /* 0x0022a400080011ff */
[----:B--2---:R-:W-:Y:S05]  /*a990*/  @!P0 NANOSLEEP.SYNCS 0x989680 ;  /* 0x009896800000895d */ /* 0x004fea0003900000 */
[----:B------:R-:W2:Y:S02]  /*a9a0*/  @!P0 SYNCS.PHASECHK.TRANS64 P0, [R0+URZ+0xa0], R3 ;  /* 0x0000a003000085a7 */ /* 0x000ea400080010ff */
[----:B--2---:R-:W-:Y:S05]  /*a9b0*/  @!P0 BRA `(.L_x_190) ;  /* 0xfffffffc00f08947 */ /* 0x004fea000383ffff */
[----:B------:R-:W-:Y:S05]  /*a9c0*/  BRA `(.L_x_191) ;  /* 0xffffffac00947947 */ /* 0x000fea000383ffff */
.L_x_95:
[----:B-1----:R-:W-:-:S07]  /*a9d0*/  MOV R0, UR31 ;  /* 0x0000001f00007c02 */ /* 0x002fce0008000f00 */
.L_x_192:
[----:B-1----:R1:W2:Y:S02]  /*a9e0*/  SYNCS.PHASECHK.TRANS64.TRYWAIT P0, [R0+URZ+0xa8], R3 ;  /* 0x0000a803000075a7 */ /* 0x0022a400080011ff */
[----:B--2---:R-:W-:Y:S05]  /*a9f0*/  @!P0 NANOSLEEP.SYNCS 0x989680 ;  /* 0x009896800000895d */ /* 0x004fea0003900000 */
[----:B------:R-:W2:Y:S02]  /*aa00*/  @!P0 SYNCS.PHASECHK.TRANS64 P0, [R0+URZ+0xa8], R3 ;  /* 0x0000a803000085a7 */ /* 0x000ea400080010ff */
[----:B--2---:R-:W-:Y:S05]  /*aa10*/  @!P0 BRA `(.L_x_192) ;  /* 0xfffffffc00f08947 */ /* 0x004fea000383ffff */
[----:B------:R-:W-:Y:S05]  /*aa20*/  BRA `(.L_x_193) ;  /* 0xffffffac00847947 */ /* 0x000fea000383ffff */
.L_x_96:
[----:B-1----:R-:W-:-:S07]  /*aa30*/  MOV R0, UR31 ;  /* 0x0000001f00007c02 */ /* 0x002fce0008000f00 */
.L_x_194:
[----:B-1----:R1:W2:Y:S02]  /*aa40*/  SYNCS.PHASECHK.TRANS64.TRYWAIT P0, [R0+URZ+0xb0], R3 ;  /* 0x0000b003000075a7 */ /* 0x0022a400080011ff */
[----:B--2---:R-:W-:Y:S05]  /*aa50*/  @!P0 NANOSLEEP.SYNCS 0x989680 ;  /* 0x009896800000895d */ /* 0x004fea0003900000 */
[----:B------:R-:W2:Y:S02]  /*aa60*/  @!P0 SYNCS.PHASECHK.TRANS64 P0, [R0+URZ+0xb0], R3 ;  /* 0x0000b003000085a7 */ /* 0x000ea400080010ff */
[----:B--2---:R-:W-:Y:S05]  /*aa70*/  @!P0 BRA `(.L_x_194) ;  /* 0xfffffffc00f08947 */ /* 0x004fea000383ffff */
[----:B------:R-:W-:Y:S05]  /*aa80*/  BRA `(.L_x_195) ;  /* 0xffffffac00747947 */ /* 0x000fea000383ffff */
.L_x_98:
[----:B------:R-:W-:Y:S07]  /*aa90*/  MOV R0, UR49 ;  /* 0x0000003100007c02 */ /* 0x000fee0008000f00 */
.L_x_196:
[----:B-1----:R1:W2:Y:S02]  /*aaa0*/  SYNCS.PHASECHK.TRANS64.TRYWAIT P0, [R0+URZ+0xd0], R3 ;  /* 0x0000d003000075a7 */ /* 0x0022a400080011ff */
[----:B--2---:R-:W-:Y:S05]  /*aab0*/  @!P0 NANOSLEEP.SYNCS 0x989680 ;  /* 0x009896800000895d */ /* 0x004fea0003900000 */
[----:B------:R-:W2:Y:S02]  /*aac0*/  @!P0 SYNCS.PHASECHK.TRANS64 P0, [R0+URZ+0xd0], R3 ;  /* 0x0000d003000085a7 */ /* 0x000ea400080010ff */
[----:B--2---:R-:W-:Y:S05]  /*aad0*/  @!P0 BRA `(.L_x_196) ;  /* 0xfffffffc00f08947 */ /* 0x004fea000383ffff */
[----:B------:R-:W-:Y:S05]  /*aae0*/  BRA `(.L_x_197) ;  /* 0xffffffb0004c7947 */ /* 0x000fea000383ffff */
.L_x_109:
[----:B-1----:R-:W-:Y:S04]  /*aaf0*/  MOV R2, UR49 ;  /* 0x0000003100027c02 */ /* 0x002fe80008000f00 */
[----:B------:R1:W2:Y:S03]  /*ab00*/  SYNCS.PHASECHK.TRANS64.TRYWAIT P1, [R2+URZ+0x80], R3 ;  /* 0x00008003020075a7 */ /* 0x0002a600080211ff */
[----:B--2---:R-:W-:Y:S05]  /*ab10*/  @!P1 NANOSLEEP.SYNCS 0x989680 ;  /* 0x009896800000995d */ /* 0x004fea0003900000 */
[----:B------:R-:W2:Y:S02]  /*ab20*/  @!P1 SYNCS.PHASECHK.TRANS64 P1, [R2+URZ+0x80], R3 ;  /* 0x00008003020095a7 */ /* 0x000ea400080210ff */
[----:B--2---:R-:W-:Y:S05]  /*ab30*/  @!P1 BRA `(.L_x_109) ;  /* 0xfffffffc00ec9947 */ /* 0x004fea000383ffff */
[----:B------:R-:W-:Y:S05]  /*ab40*/  BRA `(.L_x_108) ;  /* 0xffffffc000187947 */ /* 0x000fea000383ffff */
.L_x_111:
[----:B------:R1:W1:Y:S02]  /*ab50*/  SYNCS.PHASECHK.TRANS64.TRYWAIT P0, [R105+URZ+0xe0], R0 ;  /* 0x0000e000690075a7 */ /* 0x00026400080011ff */
[----:B-1----:R-:W-:Y:S05]  /*ab60*/  @!P0 NANOSLEEP.SYNCS 0x989680 ;  /* 0x009896800000895d */ /* 0x002fea0003900000 */
[----:B------:R-:W1:Y:S02]  /*ab70*/  @!P0 SYNCS.PHASECHK.TRANS64 P0, [R105+URZ+0xe0], R0 ;  /* 0x0000e000690085a7 */ /* 0x000e6400080010ff */
[----:B-1----:R-:W-:Y:S05]  /*ab80*/  @!P0 BRA `(.L_x_111) ;  /* 0xfffffffc00f08947 */ /* 0x002fea000383ffff */
[----:B------:R-:W-:Y:S05]  /*ab90*/  BRA `(.L_x_110) ;  /* 0xffffffc000407947 */ /* 0x000fea000383ffff */
.L_x_120:
[----:B---3--:R3:W4:Y:S02]  /*aba0*/  SYNCS.PHASECHK.TRANS64.TRYWAIT P0, [R3+URZ+0x80], R0 ;  /* 0x00008000030075a7 */ /* 0x00872400080011ff */
[----:B----4-:R-:W-:Y:S05]  /*abb0*/  @!P0 NANOSLEEP.SYNCS 0x989680 ;  /* 0x009896800000895d */ /* 0x010fea0003900000 */
[----:B------:R-:W4:Y:S02]  /*abc0*/  @!P0 SYNCS.PHASECHK.TRANS64 P0, [R3+URZ+0x80], R0 ;  /* 0x00008000030085a7 */ /* 0x000f2400080010ff */
[----:B----4-:R-:W-:Y:S05]  /*abd0*/  @!P0 BRA `(.L_x_120) ;  /* 0xfffffffc00f08947 */ /* 0x010fea000383ffff */
[----:B------:R-:W-:Y:S05]  /*abe0*/  BRA `(.L_x_119) ;  /* 0xffffffcc00247947 */ /* 0x000fea000383ffff */
.L_x_128:
[----:B-1----:R1:W4:Y:S02]  /*abf0*/  SYNCS.PHASECHK.TRANS64.TRYWAIT P0, [R70+URZ+0x80], R5 ;  /* 0x00008005460075a7 */ /* 0x00232400080011ff */
[----:B----4-:R-:W-:Y:S05]  /*ac00*/  @!P0 NANOSLEEP.SYNCS 0x989680 ;  /* 0x009896800000895d */ /* 0x010fea0003900000 */
[----:B------:R-:W4:Y:S02]  /*ac10*/  @!P0 SYNCS.PHASECHK.TRANS64 P0, [R70+URZ+0x80], R5 ;  /* 0x00008005460085a7 */ /* 0x000f2400080010ff */
[----:B----4-:R-:W-:Y:S05]  /*ac20*/  @!P0 BRA `(.L_x_128) ;  /* 0xfffffffc00f08947 */ /* 0x010fea000383ffff */
[----:B------:R-:W-:Y:S05]  /*ac30*/  BRA `(.L_x_127) ;  /* 0xffffffd8002c7947 */ /* 0x000fea000383ffff */
.L_x_136:
[----:B-1----:R1:W4:Y:S02]  /*ac40*/  SYNCS.PHASECHK.TRANS64.TRYWAIT P0, [R69+URZ+0x80], R4 ;  /* 0x00008004450075a7 */ /* 0x00232400080011ff */
[----:B----4-:R-:W-:Y:S05]  /*ac50*/  @!P0 NANOSLEEP.SYNCS 0x989680 ;  /* 0x009896800000895d */ /* 0x010fea0003900000 */
[----:B------:R-:W4:Y:S02]  /*ac60*/  @!P0 SYNCS.PHASECHK.TRANS64 P0, [R69+URZ+0x80], R4 ;  /* 0x00008004450085a7 */ /* 0x000f2400080010ff */
[----:B----4-:R-:W-:Y:S05]  /*ac70*/  @!P0 BRA `(.L_x_136) ;  /* 0xfffffffc00f08947 */ /* 0x010fea000383ffff */
[----:B------:R-:W-:Y:S05]  /*ac80*/  BRA `(.L_x_135) ;  /* 0xffffffe400307947 */ /* 0x000fea000383ffff */
        .weak           $__internal_0_$__cuda_sm10x_tcgen05_guardrail_trap_col_being_dealloced_not_returned_by_alloc
        .type           $__internal_0_$__cuda_sm10x_tcgen05_guardrail_trap_col_being_dealloced_not_returned_by_alloc,@function
        .size           $__internal_0_$__cuda_sm10x_tcgen05_guardrail_trap_col_being_dealloced_not_returned_by_alloc,($__internal_1_$__cuda_sm10x_tcgen05_guardrail_trap_phase_invalid_during_alloc - $__internal_0_$__cuda_sm10x_tcgen05_guardrail_trap_col_being_dealloced_not_returned_by_alloc)
$__internal_0_$__cuda_sm10x_tcgen05_guardrail_trap_col_being_dealloced_not_returned_by_alloc:
[----:B------:R-:W-:Y:S05]  /*ac90*/  BPT.TRAP 0x1 ;  /* 0x000000040000795c */ /* 0x000fea0000300000 */
[----:B------:R-:W-:-:S04]  /*aca0*/  HFMA2 R3, -RZ, RZ, 0, 0 ;  /* 0x00000000ff037431 */ /* 0x000fc800000001ff */
[----:B------:R-:W-:Y:S05]  /*acb0*/  RET.REL.NODEC R2 `(_ZN7cutlass13device_kernelINS_4conv6kernel13ConvUniversalINS1_16ConvProblemShapeILNS1_8OperatorE0ELi2EEENS1_10collective14CollectiveConvINS1_47MainloopSm100TmaUmmaWarpSpecializedImplicitGemmILS5_0ELi8ELi2ELi1ELi2EN4cute5tupleIJNSA_1CILi2EEENSC_ILi1EEESE_EEEEENSB_IJNSC_ILi256EEENSC_ILi128EEENSB_IJNSC_ILi64EEEEEEEEENS_10bfloat16_tESM_NSA_8TiledMMAINSA_8MMA_AtomIJNSA_26SM100_MMA_F16BF16_2x1SM_SSISM_SM_fLi256ELi128ELNSA_4UMMA5MajorE0ELSR_0ELNSQ_7ScaleInE0ELSS_0EEEEEENSA_6LayoutINSB_IJSE_SE_SE_EEENSB_IJNSC_ILi0EEESX_SX_EEEEENSB_IJNSA_10UnderscoreES10_S10_EEEEENS7_6detail27Sm100ImplicitGemmTileTraitsINSA_25SM100_TMA_2SM_LOAD_IM2COLENSA_14ComposedLayoutINSA_7SwizzleILi3ELi4ELi3EEENSA_18smem_ptr_flag_bitsILi16EEENSV_INSB_IJNSC_ILi8EEESJ_EEENSB_IJSJ_SE_EEEEEEEvEENS14_INSA_18SM100_TMA_2SM_LOADES1F_vEEEENS_8epilogue10collective18CollectiveEpilogueINS1K_23Sm100TmaWarpSpecializedILi4ELi2ELi32ELb1ELb0EEEJNSB_IJSI_SI_SK_EEENSB_IJNSV_ISI_SE_EENSV_INSC_ILi32EEESE_EEEEESM_NSB_IJNSB_IJlllEEESE_SX_EEESM_S1V_NS1K_6fusion15FusionCallbacksIS1O_NS1W_17LinearCombinationISM_fSM_fLNS_15FloatRoundStyleE2EEES1P_S1T_JEEENSA_5SM1004TMEM4LOAD26SM100_TMEM_LOAD_32dp32b32xENSA_20SM90_TMA_LOAD_IM2COLENS16_INS17_ILi2ELi4ELi3EEES1A_NSV_INSB_IJS1B_S1R_EEENSB_IJS1R_SE_EEEEEEENSA_39AutoVectorizingCopyWithAssumedAlignmentILi128EEENSA_21SM90_TMA_STORE_IM2COLES2B_S2D_S2D_EEEvvEEEEvNT_6ParamsE) ;  /* 0xffffff5002d07950 */ /* 0x000fea0003c3ffff */
        .weak           $__internal_1_$__cuda_sm10x_tcgen05_guardrail_trap_phase_invalid_during_alloc
        .type           $__internal_1_$__cuda_sm10x_tcgen05_guardrail_trap_phase_invalid_during_alloc,@function
        .size           $__internal_1_$__cuda_sm10x_tcgen05_guardrail_trap_phase_invalid_during_alloc,($__internal_2_$__cuda_sm10x_tcgen05_guardrail_trap_unallocated_columns_being_dealloced - $__internal_1_$__cuda_sm10x_tcgen05_guardrail_trap_phase_invalid_during_alloc)
$__internal_1_$__cuda_sm10x_tcgen05_guardrail_trap_phase_invalid_during_alloc:
[----:B------:R-:W-:Y:S05]  /*acc0*/  BPT.TRAP 0x1 ;  /* 0x000000040000795c */ /* 0x000fea0000300000 */
[----:B------:R-:W-:-:S04]  /*acd0*/  MOV R5, 0x0 ;  /* 0x0000000000057802 */ /* 0x000fc80000000f00 */
[----:B------:R-:W-:Y:S05]  /*ace0*/  RET.REL.NODEC R4 `(_ZN7cutlass13device_kernelINS_4conv6kernel13ConvUniversalINS1_16ConvProblemShapeILNS1_8OperatorE0ELi2EEENS1_10collective14CollectiveConvINS1_47MainloopSm100TmaUmmaWarpSpecializedImplicitGemmILS5_0ELi8ELi2ELi1ELi2EN4cute5tupleIJNSA_1CILi2EEENSC_ILi1EEESE_EEEEENSB_IJNSC_ILi256EEENSC_ILi128EEENSB_IJNSC_ILi64EEEEEEEEENS_10bfloat16_tESM_NSA_8TiledMMAINSA_8MMA_AtomIJNSA_26SM100_MMA_F16BF16_2x1SM_SSISM_SM_fLi256ELi128ELNSA_4UMMA5MajorE0ELSR_0ELNSQ_7ScaleInE0ELSS_0EEEEEENSA_6LayoutINSB_IJSE_SE_SE_EEENSB_IJNSC_ILi0EEESX_SX_EEEEENSB_IJNSA_10UnderscoreES10_S10_EEEEENS7_6detail27Sm100ImplicitGemmTileTraitsINSA_25SM100_TMA_2SM_LOAD_IM2COLENSA_14ComposedLayoutINSA_7SwizzleILi3ELi4ELi3EEENSA_18smem_ptr_flag_bitsILi16EEENSV_INSB_IJNSC_ILi8EEESJ_EEENSB_IJSJ_SE_EEEEEEEvEENS14_INSA_18SM100_TMA_2SM_LOADES1F_vEEEENS_8epilogue10collective18CollectiveEpilogueINS1K_23Sm100TmaWarpSpecializedILi4ELi2ELi32ELb1ELb0EEEJNSB_IJSI_SI_SK_EEENSB_IJNSV_ISI_SE_EENSV_INSC_ILi32EEESE_EEEEESM_NSB_IJNSB_IJlllEEESE_SX_EEESM_S1V_NS1K_6fusion15FusionCallbacksIS1O_NS1W_17LinearCombinationISM_fSM_fLNS_15FloatRoundStyleE2EEES1P_S1T_JEEENSA_5SM1004TMEM4LOAD26SM100_TMEM_LOAD_32dp32b32xENSA_20SM90_TMA_LOAD_IM2COLENS16_INS17_ILi2ELi4ELi3EEES1A_NSV_INSB_IJS1B_S1R_EEENSB_IJS1R_SE_EEEEEEENSA_39AutoVectorizingCopyWithAssumedAlignmentILi128EEENSA_21SM90_TMA_STORE_IM2COLES2B_S2D_S2D_EEEvvEEEEvNT_6ParamsE) ;  /* 0xffffff5004c47950 */ /* 0x000fea0003c3ffff */
        .weak           $__internal_2_$__cuda_sm10x_tcgen05_guardrail_trap_unallocated_columns_being_dealloced
        .type           $__internal_2_$__cuda_sm10x_tcgen05_guardrail_trap_unallocated_columns_being_dealloced,@function
        .size           $__internal_2_$__cuda_sm10x_tcgen05_guardrail_trap_unallocated_columns_being_dealloced,(.L_x_199 - $__internal_2_$__cuda_sm10x_tcgen05_guardrail_trap_unallocated_columns_being_dealloced)
$__internal_2_$__cuda_sm10x_tcgen05_guardrail_trap_unallocated_columns_being_dealloced:
[----:B------:R-:W-:Y:S05]  /*acf0*/  BPT.TRAP 0x1 ;  /* 0x000000040000795c */ /* 0x000fea0000300000 */
[----:B------:R-:W-:-:S04]  /*ad00*/  HFMA2 R3, -RZ, RZ, 0, 0 ;  /* 0x00000000ff037431 */ /* 0x000fc800000001ff */
[----:B------:R-:W-:Y:S05]  /*ad10*/  RET.REL.NODEC R2 `(_ZN7cutlass13device_kernelINS_4conv6kernel13ConvUniversalINS1_16ConvProblemShapeILNS1_8OperatorE0ELi2EEENS1_10collective14CollectiveConvINS1_47MainloopSm100TmaUmmaWarpSpecializedImplicitGemmILS5_0ELi8ELi2ELi1ELi2EN4cute5tupleIJNSA_1CILi2EEENSC_ILi1EEESE_EEEEENSB_IJNSC_ILi256EEENSC_ILi128EEENSB_IJNSC_ILi64EEEEEEEEENS_10bfloat16_tESM_NSA_8TiledMMAINSA_8MMA_AtomIJNSA_26SM100_MMA_F16BF16_2x1SM_SSISM_SM_fLi256ELi128ELNSA_4UMMA5MajorE0ELSR_0ELNSQ_7ScaleInE0ELSS_0EEEEEENSA_6LayoutINSB_IJSE_SE_SE_EEENSB_IJNSC_ILi0EEESX_SX_EEEEENSB_IJNSA_10UnderscoreES10_S10_EEEEENS7_6detail27Sm100ImplicitGemmTileTraitsINSA_25SM100_TMA_2SM_LOAD_IM2COLENSA_14ComposedLayoutINSA_7SwizzleILi3ELi4ELi3EEENSA_18smem_ptr_flag_bitsILi16EEENSV_INSB_IJNSC_ILi8EEESJ_EEENSB_IJSJ_SE_EEEEEEEvEENS14_INSA_18SM100_TMA_2SM_LOADES1F_vEEEENS_8epilogue10collective18CollectiveEpilogueINS1K_23Sm100TmaWarpSpecializedILi4ELi2ELi32ELb1ELb0EEEJNSB_IJSI_SI_SK_EEENSB_IJNSV_ISI_SE_EENSV_INSC_ILi32EEESE_EEEEESM_NSB_IJNSB_IJlllEEESE_SX_EEESM_S1V_NS1K_6fusion15FusionCallbacksIS1O_NS1W_17LinearCombinationISM_fSM_fLNS_15FloatRoundStyleE2EEES1P_S1T_JEEENSA_5SM1004TMEM4LOAD26SM100_TMEM_LOAD_32dp32b32xENSA_20SM90_TMA_LOAD_IM2COLENS16_INS17_ILi2ELi4ELi3EEES1A_NSV_INSB_IJS1B_S1R_EEENSB_IJS1R_SE_EEEEEEENSA_39AutoVectorizingCopyWithAssumedAlignmentILi128EEENSA_21SM90_TMA_STORE_IM2COLES2B_S2D_S2D_EEEvvEEEEvNT_6ParamsE) ;  /* 0xffffff5002b87950 */ /* 0x000fea0003c3ffff */
.L_x_198:
[----:B------:R-:W-:-:S00]  /*ad20*/  BRA `(.L_x_198) ;  /* 0xfffffffc00fc7947 */ /* 0x000fc0000383ffff */
[----:B------:R-:W-:-:S00]  /*ad30*/  NOP ;  /* 0x0000000000007918 */ /* 0x000fc00000000000 */
        /* <DEDUP_REMOVED lines=12> */
.L_x_199:


//--------------------- .nv.global.init           --------------------------
	.section	.nv.global.init,"aw",@progbits
.nv.global.init:
	.type		$str$29,@object
	.size		$str$29,($str$30 - $str$29)
$str$29:
        /*0000*/ 	.byte	0x28, 0x61, 0x64, 0x64, 0x72, 0x65, 0x73, 0x73, 0x20, 0x26, 0x20, 0x6d, 0x61, 0x73, 0x6b, 0x29
        /*0010*/ 	.byte	0x20, 0x3d, 0x3d, 0x20, 0x30, 0x00
	.type		$str$30,@object
	.size		$str$30,($str$28 - $str$30)
$str$30:
        /*0016*/ 	.byte	0x2f, 0x74, 0x6d, 0x70, 0x2f, 0x63, 0x75, 0x74, 0x6c, 0x61, 0x73, 0x73, 0x5f, 0x73, 0x77, 0x65
        /*0026*/ 	.byte	0x65, 0x70, 0x5f, 0x73, 0x72, 0x63, 0x2f, 0x69, 0x6e, 0x63, 0x6c, 0x75, 0x64, 0x65, 0x2f, 0x63
        /*0036*/ 	.byte	0x75, 0x74, 0x65, 0x2f, 0x70, 0x6f, 0x69, 0x6e, 0x74, 0x65, 0x72, 0x5f, 0x66, 0x6c, 0x61, 0x67
        /*0046*/ 	.byte	0x67, 0x65, 0x64, 0x2e, 0x68, 0x70, 0x70, 0x00
	.type		$str$28,@object
	.size		$str$28,($str$27 - $str$28)
$str$28:
        /*004e*/ 	.byte	0x2f, 0x74, 0x6d, 0x70, 0x2f, 0x63, 0x75, 0x74, 0x6c, 0x61, 0x73, 0x73, 0x5f, 0x73, 0x77, 0x65
        /*005e*/ 	.byte	0x65, 0x70, 0x5f, 0x73, 0x72, 0x63, 0x2f, 0x69, 0x6e, 0x63, 0x6c, 0x75, 0x64, 0x65, 0x2f, 0x63
        /*006e*/ 	.byte	0x75, 0x74, 0x65, 0x2f, 0x61, 0x74, 0x6f, 0x6d, 0x2f, 0x63, 0x6f, 0x70, 0x79, 0x5f, 0x74, 0x72
        /*007e*/ 	.byte	0x61, 0x69, 0x74, 0x73, 0x5f, 0x73, 0x6d, 0x31, 0x30, 0x30, 0x2e, 0x68, 0x70, 0x70, 0x00
	.type		$str$27,@object
	.size		$str$27,(__unnamed_1 - $str$27)
$str$27:
        /*008d*/ 	.byte	0x28, 0x28, 0x75, 0x69, 0x6e, 0x74, 0x33, 0x32, 0x5f, 0x74, 0x28, 0x74, 0x68, 0x72, 0x65, 0x61
        /*009d*/ 	.byte	0x64, 0x49, 0x64, 0x78, 0x2e, 0x78, 0x29, 0x20, 0x2f, 0x20, 0x33, 0x32, 0x29, 0x20, 0x25, 0x20
        /*00ad*/ 	.byte	0x34, 0x29, 0x20, 0x3d, 0x3d, 0x20, 0x28, 0x28, 0x28, 0x74, 0x6d, 0x65, 0x6d, 0x5f, 0x61, 0x64
        /*00bd*/ 	.byte	0x64, 0x72, 0x20, 0x3e, 0x3e, 0x20, 0x31, 0x36, 0x29, 0x20, 0x2f, 0x20, 0x33, 0x32, 0x29, 0x20
        /*00cd*/ 	.byte	0x25, 0x20, 0x34, 0x29, 0x00
	.type		__unnamed_1,@object
	.size		__unnamed_1,(__unnamed_2 - __unnamed_1)
__unnamed_1:
        /*00d2*/ 	.byte	0x61, 0x75, 0x74, 0x6f, 0x20, 0x63, 0x75, 0x74, 0x65, 0x3a, 0x3a, 0x61, 0x73, 0x5f, 0x70, 0x6f
        /* <DEDUP_REMOVED lines=24> */
        /*0262*/ 	.byte	0x34, 0x30, 0x39, 0x36, 0x3e, 0x3e, 0x3e, 0x3e, 0x5d, 0x00
	.type		__unnamed_2,@object
	.size		__unnamed_2,(.L_2 - __unnamed_2)
__unnamed_2:
        /* <DEDUP_REMOVED lines=42> */
        /*050c*/ 	.byte	0x3e, 0x3e, 0x5d, 0x00
.L_2:


//--------------------- .nv.shared._ZN7cutlass13device_kernelINS_4conv6kernel13ConvUniversalINS1_16ConvProblemShapeILNS1_8OperatorE0ELi2EEENS1_10collective14CollectiveConvINS1_47MainloopSm100TmaUmmaWarpSpecializedImplicitGemmILS5_0ELi8ELi2ELi1ELi2EN4cute5tupleIJNSA_1CILi2EEENSC_ILi1EEESE_EEEEENSB_IJNSC_ILi256EEENSC_ILi128EEENSB_IJNSC_ILi64EEEEEEEEENS_10bfloat16_tESM_NSA_8TiledMMAINSA_8MMA_AtomIJNSA_26SM100_MMA_F16BF16_2x1SM_SSISM_SM_fLi256ELi128ELNSA_4UMMA5MajorE0ELSR_0ELNSQ_7ScaleInE0ELSS_0EEEEEENSA_6LayoutINSB_IJSE_SE_SE_EEENSB_IJNSC_ILi0EEESX_SX_EEEEENSB_IJNSA_10UnderscoreES10_S10_EEEEENS7_6detail27Sm100ImplicitGemmTileTraitsINSA_25SM100_TMA_2SM_LOAD_IM2COLENSA_14ComposedLayoutINSA_7SwizzleILi3ELi4ELi3EEENSA_18smem_ptr_flag_bitsILi16EEENSV_INSB_IJNSC_ILi8EEESJ_EEENSB_IJSJ_SE_EEEEEEEvEENS14_INSA_18SM100_TMA_2SM_LOADES1F_vEEEENS_8epilogue10collective18CollectiveEpilogueINS1K_23Sm100TmaWarpSpecializedILi4ELi2ELi32ELb1ELb0EEEJNSB_IJSI_SI_SK_EEENSB_IJNSV_ISI_SE_EENSV_INSC_ILi32EEESE_EEEEESM_NSB_IJNSB_IJlllEEESE_SX_EEESM_S1V_NS1K_6fusion15FusionCallbacksIS1O_NS1W_17LinearCombinationISM_fSM_fLNS_15FloatRoundStyleE2EEES1P_S1T_JEEENSA_5SM1004TMEM4LOAD26SM100_TMEM_LOAD_32dp32b32xENSA_20SM90_TMA_LOAD_IM2COLENS16_INS17_ILi2ELi4ELi3EEES1A_NSV_INSB_IJS1B_S1R_EEENSB_IJS1R_SE_EEEEEEENSA_39AutoVectorizingCopyWithAssumedAlignmentILi128EEENSA_21SM90_TMA_STORE_IM2COLES2B_S2D_S2D_EEEvvEEEEvNT_6ParamsE --------------------------
	.section	.nv.shared._ZN7cutlass13device_kernelINS_4conv6kernel13ConvUniversalINS1_16ConvProblemShapeILNS1_8OperatorE0ELi2EEENS1_10collective14CollectiveConvINS1_47MainloopSm100TmaUmmaWarpSpecializedImplicitGemmILS5_0ELi8ELi2ELi1ELi2EN4cute5tupleIJNSA_1CILi2EEENSC_ILi1EEESE_EEEEENSB_IJNSC_ILi256EEENSC_ILi128EEENSB_IJNSC_ILi64EEEEEEEEENS_10bfloat16_tESM_NSA_8TiledMMAINSA_8MMA_AtomIJNSA_26SM100_MMA_F16BF16_2x1SM_SSISM_SM_fLi256ELi128ELNSA_4UMMA5MajorE0ELSR_0ELNSQ_7ScaleInE0ELSS_0EEEEEENSA_6LayoutINSB_IJSE_SE_SE_EEENSB_IJNSC_ILi0EEESX_SX_EEEEENSB_IJNSA_10UnderscoreES10_S10_EEEEENS7_6detail27Sm100ImplicitGemmTileTraitsINSA_25SM100_TMA_2SM_LOAD_IM2COLENSA_14ComposedLayoutINSA_7SwizzleILi3ELi4ELi3EEENSA_18smem_ptr_flag_bitsILi16EEENSV_INSB_IJNSC_ILi8EEESJ_EEENSB_IJSJ_SE_EEEEEEEvEENS14_INSA_18SM100_TMA_2SM_LOADES1F_vEEEENS_8epilogue10collective18CollectiveEpilogueINS1K_23Sm100TmaWarpSpecializedILi4ELi2ELi32ELb1ELb0EEEJNSB_IJSI_SI_SK_EEENSB_IJNSV_ISI_SE_EENSV_INSC_ILi32EEESE_EEEEESM_NSB_IJNSB_IJlllEEESE_SX_EEESM_S1V_NS1K_6fusion15FusionCallbacksIS1O_NS1W_17LinearCombinationISM_fSM_fLNS_15FloatRoundStyleE2EEES1P_S1T_JEEENSA_5SM1004TMEM4LOAD26SM100_TMEM_LOAD_32dp32b32xENSA_20SM90_TMA_LOAD_IM2COLENS16_INS17_ILi2ELi4ELi3EEES1A_NSV_INSB_IJS1B_S1R_EEENSB_IJS1R_SE_EEEEEEENSA_39AutoVectorizingCopyWithAssumedAlignmentILi128EEENSA_21SM90_TMA_STORE_IM2COLES2B_S2D_S2D_EEEvvEEEEvNT_6ParamsE,"aw",@nobits
	.sectionflags	@""
	.align	16
	.zero		1024


//--------------------- .nv.shared.reserved.0     --------------------------
	.section	.nv.shared.reserved.0,"aw",@nobits
	.weak		__nv_reservedSMEM_offset_0_alias
	.size		__nv_reservedSMEM_offset_0_alias, 0, 64
	.other		__nv_reservedSMEM_offset_0_alias,@"STO_CUDA_RESERVED_SHARED STV_DEFAULT"
__nv_reservedSMEM_offset_0_alias:
	.zero		0
.nv.shared.reserved.0:
	.zero		64
	.weak		__nv_reservedSMEM_tcgen05_partition
	.type		__nv_reservedSMEM_tcgen05_partition,@object
	.size		__nv_reservedSMEM_tcgen05_partition,(.L_0 - __nv_reservedSMEM_tcgen05_partition)
__nv_reservedSMEM_tcgen05_partition:
	.zero		32
.L_0:


//--------------------- .nv.global                --------------------------
	.section	.nv.global,"aw",@nobits
.nv.global:
	.type		_ZN39_INTERNAL_be0ba505_4_k_cu_5f28a9fa_37214cute1_E,@object
	.size		_ZN39_INTERNAL_be0ba505_4_k_cu_5f28a9fa_37214cute1_E,(_ZN39_INTERNAL_be0ba505_4_k_cu_5f28a9fa_37214cuda3std3__45__cpo6cbeginE - _ZN39_INTERNAL_be0ba505_4_k_cu_5f28a9fa_37214cute1_E)
_ZN39_INTERNAL_be0ba505_4_k_cu_5f28a9fa_37214cute1_E:
	.zero		1
	.type		_ZN39_INTERNAL_be0ba505_4_k_cu_5f28a9fa_37214cuda3std3__45__cpo6cbeginE,@object
	.size		_ZN39_INTERNAL_be0ba505_4_k_cu_5f28a9fa_37214cuda3std3__45__cpo6cbeginE,(_ZN39_INTERNAL_be0ba505_4_k_cu_5f28a9fa_37214cuda3std3__48in_placeE - _ZN39_INTERNAL_be0ba505_4_k_cu_5f28a9fa_37214cuda3std3__45__cpo6cbeginE)
_ZN39_INTERNAL_be0ba505_4_k_cu_5f28a9fa_37214cuda3std3__45__cpo6cbeginE:
	.zero		1
	.type		_ZN39_INTERNAL_be0ba505_4_k_cu_5f28a9fa_37214cuda3std3__48in_placeE,@object
	.size		_ZN39_INTERNAL_be0ba505_4_k_cu_5f28a9fa_37214cuda3std3__48in_placeE,(_ZN39_INTERNAL_be0ba505_4_k_cu_5f28a9fa_37214cuda3std6ranges3__45__cpo9iter_moveE - _ZN39_INTERNAL_be0ba505_4_k_cu_5f28a9fa_37214cuda3std3__48in_placeE)
_ZN39_INTERNAL_be0ba505_4_k_cu_5f28a9fa_37214cuda3std3__48in_placeE:
	.zero		1
	.type		_ZN39_INTERNAL_be0ba505_4_k_cu_5f28a9fa_37214cuda3std6ranges3__45__cpo9iter_moveE,@object
	.size		_ZN39_INTERNAL_be0ba505_4_k_cu_5f28a9fa_37214cuda3std6ranges3__45__cpo9iter_moveE,(_ZN39_INTERNAL_be0ba505_4_k_cu_5f28a9fa_37214cuda3std3__45__cpo5beginE - _ZN39_INTERNAL_be0ba505_4_k_cu_5f28a9fa_37214cuda3std6ranges3__45__cpo9iter_moveE)
_ZN39_INTERNAL_be0ba505_4_k_cu_5f28a9fa_37214cuda3std6ranges3__45__cpo9iter_moveE:
	.zero		1
	.type		_ZN39_INTERNAL_be0ba505_4_k_cu_5f28a9fa_37214cuda3std3__45__cpo5beginE,@object
	.size		_ZN39_INTERNAL_be0ba505_4_k_cu_5f28a9fa_37214cuda3std3__45__cpo5beginE,(_ZN39_INTERNAL_be0ba505_4_k_cu_5f28a9fa_37214cuda3std3__441_GLOBAL__N__be0ba505_4_k_cu_5f28a9fa_37216ignoreE - _ZN39_INTERNAL_be0ba505_4_k_cu_5f28a9fa_37214cuda3std3__45__cpo5beginE)
_ZN39_INTERNAL_be0ba505_4_k_cu_5f28a9fa_37214cuda3std3__45__cpo5beginE:
	.zero		1
	.type		_ZN39_INTERNAL_be0ba505_4_k_cu_5f28a9fa_37214cuda3std3__441_GLOBAL__N__be0ba505_4_k_cu_5f28a9fa_37216ignoreE,@object
	.size		_ZN39_INTERNAL_be0ba505_4_k_cu_5f28a9fa_37214cuda3std3__441_GLOBAL__N__be0ba505_4_k_cu_5f28a9fa_37216ignoreE,(_ZN39_INTERNAL_be0ba505_4_k_cu_5f28a9fa_37214cute7productE - _ZN39_INTERNAL_be0ba505_4_k_cu_5f28a9fa_37214cuda3std3__441_GLOBAL__N__be0ba505_4_k_cu_5f28a9fa_37216ignoreE)
_ZN39_INTERNAL_be0ba505_4_k_cu_5f28a9fa_37214cuda3std3__441_GLOBAL__N__be0ba505_4_k_cu_5f28a9fa_37216ignoreE:
	.zero		1
	.type		_ZN39_INTERNAL_be0ba505_4_k_cu_5f28a9fa_37214cute7productE,@object
	.size		_ZN39_INTERNAL_be0ba505_4_k_cu_5f28a9fa_37214cute7productE,(_ZN39_INTERNAL_be0ba505_4_k_cu_5f28a9fa_37214cuda3std3__45__cpo3endE - _ZN39_INTERNAL_be0ba505_4_k_cu_5f28a9fa_37214cute7productE)
_ZN39_INTERNAL_be0ba505_4_k_cu_5f28a9fa_37214cute7productE:
	.zero		1
	.type		_ZN39_INTERNAL_be0ba505_4_k_cu_5f28a9fa_37214cuda3std3__45__cpo3endE,@object
	.size		_ZN39_INTERNAL_be0ba505_4_k_cu_5f28a9fa_37214cuda3std3__45__cpo3endE,(_ZN39_INTERNAL_be0ba505_4_k_cu_5f28a9fa_37214cuda3std3__419piecewise_constructE - _ZN39_INTERNAL_be0ba505_4_k_cu_5f28a9fa_37214cuda3std3__45__cpo3endE)
_ZN39_INTERNAL_be0ba505_4_k_cu_5f28a9fa_37214cuda3std3__45__cpo3endE:
	.zero		1
	.type		_ZN39_INTERNAL_be0ba505_4_k_cu_5f28a9fa_37214cuda3std3__419piecewise_constructE,@object
	.size		_ZN39_INTERNAL_be0ba505_4_k_cu_5f28a9fa_37214cuda3std3__419piecewise_constructE,(_ZN39_INTERNAL_be0ba505_4_k_cu_5f28a9fa_37214cuda3std3__45__cpo4cendE - _ZN39_INTERNAL_be0ba505_4_k_cu_5f28a9fa_37214cuda3std3__419piecewise_constructE)
_ZN39_INTERNAL_be0ba505_4_k_cu_5f28a9fa_37214cuda3std3__419piecewise_constructE:
	.zero		1
	.type		_ZN39_INTERNAL_be0ba505_4_k_cu_5f28a9fa_37214cuda3std3__45__cpo4cendE,@object
	.size		_ZN39_INTERNAL_be0ba505_4_k_cu_5f28a9fa_37214cuda3std3__45__cpo4cendE,(_ZN39_INTERNAL_be0ba505_4_k_cu_5f28a9fa_37214cuda3std6ranges3__45__cpo4swapE - _ZN39_INTERNAL_be0ba505_4_k_cu_5f28a9fa_37214cuda3std3__45__cpo4cendE)
_ZN39_INTERNAL_be0ba505_4_k_cu_5f28a9fa_37214cuda3std3__45__cpo4cendE:
	.zero		1
	.type		_ZN39_INTERNAL_be0ba505_4_k_cu_5f28a9fa_37214cuda3std6ranges3__45__cpo4swapE,@object
	.size		_ZN39_INTERNAL_be0ba505_4_k_cu_5f28a9fa_37214cuda3std6ranges3__45__cpo4swapE,(.L_10 - _ZN39_INTERNAL_be0ba505_4_k_cu_5f28a9fa_37214cuda3std6ranges3__45__cpo4swapE)
_ZN39_INTERNAL_be0ba505_4_k_cu_5f28a9fa_37214cuda3std6ranges3__45__cpo4swapE:
	.zero		1
.L_10:


//--------------------- .nv.constant0._ZN7cutlass13device_kernelINS_4conv6kernel13ConvUniversalINS1_16ConvProblemShapeILNS1_8OperatorE0ELi2EEENS1_10collective14CollectiveConvINS1_47MainloopSm100TmaUmmaWarpSpecializedImplicitGemmILS5_0ELi8ELi2ELi1ELi2EN4cute5tupleIJNSA_1CILi2EEENSC_ILi1EEESE_EEEEENSB_IJNSC_ILi256EEENSC_ILi128EEENSB_IJNSC_ILi64EEEEEEEEENS_10bfloat16_tESM_NSA_8TiledMMAINSA_8MMA_AtomIJNSA_26SM100_MMA_F16BF16_2x1SM_SSISM_SM_fLi256ELi128ELNSA_4UMMA5MajorE0ELSR_0ELNSQ_7ScaleInE0ELSS_0EEEEEENSA_6LayoutINSB_IJSE_SE_SE_EEENSB_IJNSC_ILi0EEESX_SX_EEEEENSB_IJNSA_10UnderscoreES10_S10_EEEEENS7_6detail27Sm100ImplicitGemmTileTraitsINSA_25SM100_TMA_2SM_LOAD_IM2COLENSA_14ComposedLayoutINSA_7SwizzleILi3ELi4ELi3EEENSA_18smem_ptr_flag_bitsILi16EEENSV_INSB_IJNSC_ILi8EEESJ_EEENSB_IJSJ_SE_EEEEEEEvEENS14_INSA_18SM100_TMA_2SM_LOADES1F_vEEEENS_8epilogue10collective18CollectiveEpilogueINS1K_23Sm100TmaWarpSpecializedILi4ELi2ELi32ELb1ELb0EEEJNSB_IJSI_SI_SK_EEENSB_IJNSV_ISI_SE_EENSV_INSC_ILi32EEESE_EEEEESM_NSB_IJNSB_IJlllEEESE_SX_EEESM_S1V_NS1K_6fusion15FusionCallbacksIS1O_NS1W_17LinearCombinationISM_fSM_fLNS_15FloatRoundStyleE2EEES1P_S1T_JEEENSA_5SM1004TMEM4LOAD26SM100_TMEM_LOAD_32dp32b32xENSA_20SM90_TMA_LOAD_IM2COLENS16_INS17_ILi2ELi4ELi3EEES1A_NSV_INSB_IJS1B_S1R_EEENSB_IJS1R_SE_EEEEEEENSA_39AutoVectorizingCopyWithAssumedAlignmentILi128EEENSA_21SM90_TMA_STORE_IM2COLES2B_S2D_S2D_EEEvvEEEEvNT_6ParamsE --------------------------
	.section	.nv.constant0._ZN7cutlass13device_kernelINS_4conv6kernel13ConvUniversalINS1_16ConvProblemShapeILNS1_8OperatorE0ELi2EEENS1_10collective14CollectiveConvINS1_47MainloopSm100TmaUmmaWarpSpecializedImplicitGemmILS5_0ELi8ELi2ELi1ELi2EN4cute5tupleIJNSA_1CILi2EEENSC_ILi1EEESE_EEEEENSB_IJNSC_ILi256EEENSC_ILi128EEENSB_IJNSC_ILi64EEEEEEEEENS_10bfloat16_tESM_NSA_8TiledMMAINSA_8MMA_AtomIJNSA_26SM100_MMA_F16BF16_2x1SM_SSISM_SM_fLi256ELi128ELNSA_4UMMA5MajorE0ELSR_0ELNSQ_7ScaleInE0ELSS_0EEEEEENSA_6LayoutINSB_IJSE_SE_SE_EEENSB_IJNSC_ILi0EEESX_SX_EEEEENSB_IJNSA_10UnderscoreES10_S10_EEEEENS7_6detail27Sm100ImplicitGemmTileTraitsINSA_25SM100_TMA_2SM_LOAD_IM2COLENSA_14ComposedLayoutINSA_7SwizzleILi3ELi4ELi3EEENSA_18smem_ptr_flag_bitsILi16EEENSV_INSB_IJNSC_ILi8EEESJ_EEENSB_IJSJ_SE_EEEEEEEvEENS14_INSA_18SM100_TMA_2SM_LOADES1F_vEEEENS_8epilogue10collective18CollectiveEpilogueINS1K_23Sm100TmaWarpSpecializedILi4ELi2ELi32ELb1ELb0EEEJNSB_IJSI_SI_SK_EEENSB_IJNSV_ISI_SE_EENSV_INSC_ILi32EEESE_EEEEESM_NSB_IJNSB_IJlllEEESE_SX_EEESM_S1V_NS1K_6fusion15FusionCallbacksIS1O_NS1W_17LinearCombinationISM_fSM_fLNS_15FloatRoundStyleE2EEES1P_S1T_JEEENSA_5SM1004TMEM4LOAD26SM100_TMEM_LOAD_32dp32b32xENSA_20SM90_TMA_LOAD_IM2COLENS16_INS17_ILi2ELi4ELi3EEES1A_NSV_INSB_IJS1B_S1R_EEENSB_IJS1R_SE_EEEEEEENSA_39AutoVectorizingCopyWithAssumedAlignmentILi128EEENSA_21SM90_TMA_STORE_IM2COLES2B_S2D_S2D_EEEvvEEEEvNT_6ParamsE,"a",@progbits
	.sectionflags	@""
	.align	4
.nv.constant0._ZN7cutlass13device_kernelINS_4conv6kernel13ConvUniversalINS1_16ConvProblemShapeILNS1_8OperatorE0ELi2EEENS1_10collective14CollectiveConvINS1_47MainloopSm100TmaUmmaWarpSpecializedImplicitGemmILS5_0ELi8ELi2ELi1ELi2EN4cute5tupleIJNSA_1CILi2EEENSC_ILi1EEESE_EEEEENSB_IJNSC_ILi256EEENSC_ILi128EEENSB_IJNSC_ILi64EEEEEEEEENS_10bfloat16_tESM_NSA_8TiledMMAINSA_8MMA_AtomIJNSA_26SM100_MMA_F16BF16_2x1SM_SSISM_SM_fLi256ELi128ELNSA_4UMMA5MajorE0ELSR_0ELNSQ_7ScaleInE0ELSS_0EEEEEENSA_6LayoutINSB_IJSE_SE_SE_EEENSB_IJNSC_ILi0EEESX_SX_EEEEENSB_IJNSA_10UnderscoreES10_S10_EEEEENS7_6detail27Sm100ImplicitGemmTileTraitsINSA_25SM100_TMA_2SM_LOAD_IM2COLENSA_14ComposedLayoutINSA_7SwizzleILi3ELi4ELi3EEENSA_18smem_ptr_flag_bitsILi16EEENSV_INSB_IJNSC_ILi8EEESJ_EEENSB_IJSJ_SE_EEEEEEEvEENS14_INSA_18SM100_TMA_2SM_LOADES1F_vEEEENS_8epilogue10collective18CollectiveEpilogueINS1K_23Sm100TmaWarpSpecializedILi4ELi2ELi32ELb1ELb0EEEJNSB_IJSI_SI_SK_EEENSB_IJNSV_ISI_SE_EENSV_INSC_ILi32EEESE_EEEEESM_NSB_IJNSB_IJlllEEESE_SX_EEESM_S1V_NS1K_6fusion15FusionCallbacksIS1O_NS1W_17LinearCombinationISM_fSM_fLNS_15FloatRoundStyleE2EEES1P_S1T_JEEENSA_5SM1004TMEM4LOAD26SM100_TMEM_LOAD_32dp32b32xENSA_20SM90_TMA_LOAD_IM2COLENS16_INS17_ILi2ELi4ELi3EEES1A_NSV_INSB_IJS1B_S1R_EEENSB_IJS1R_SE_EEEEEEENSA_39AutoVectorizingCopyWithAssumedAlignmentILi128EEENSA_21SM90_TMA_STORE_IM2COLES2B_S2D_S2D_EEEvvEEEEvNT_6ParamsE:
	.zero		2944


//--------------------- SYMBOLS --------------------------

	.type		.nv.reservedSmem.offset0,@object
	.size		.nv.reservedSmem.offset0,0x4
	.type		.nv.reservedSmem.cap,@object
	.size		.nv.reservedSmem.cap,0x4
	.type		__assertfail,@function
